//
// Generated by NVIDIA NVVM Compiler
//
// Compiler Build ID: CL-36424714
// Cuda compilation tools, release 13.0, V13.0.88
// Based on NVVM 20.0.0
//

.version 9.0
.target sm_100
.address_size 64

	// .globl	_Z4testv
.extern .func  (.param .b32 func_retval0) vprintf
(
	.param .b64 vprintf_param_0,
	.param .b64 vprintf_param_1
)
;
.global .align 1 .b8 $str[53] = {91, 120, 61, 37, 102, 93, 32, 37, 46, 55, 101, 32, 37, 46, 55, 101, 32, 37, 46, 55, 101, 32, 37, 46, 55, 101, 32, 40, 37, 46, 55, 101, 44, 32, 37, 46, 55, 101, 44, 32, 37, 46, 55, 101, 44, 32, 37, 46, 55, 101, 41, 10};
.global .align 1 .b8 $str$1[29] = {91, 120, 61, 37, 102, 93, 32, 37, 46, 55, 101, 32, 37, 46, 55, 101, 32, 40, 101, 114, 114, 61, 37, 46, 56, 101, 41, 10};
.global .align 1 .b8 $str$2[11] = {37, 46, 55, 102, 32, 37, 46, 55, 101, 10};

.visible .entry _Z4testv()
{
	.local .align 8 .b8 	__local_depot0[72];
	.reg .b64 	%SP;
	.reg .b64 	%SPL;
	.reg .pred 	%p<18>;
	.reg .b16 	%rs<53>;
	.reg .b32 	%r<52>;
	.reg .b32 	%f<53>;
	.reg .b64 	%rd<7>;
	.reg .b64 	%fd<140>;

	mov.u64 	%SPL, __local_depot0;
	cvta.local.u64 	%SP, %SPL;
	add.u64 	%rd2, %SP, 0;
	add.u64 	%rd1, %SPL, 0;
	mov.b32 	%r16, 1127219200;
	mov.b32 	%r17, -2147483648;
	mov.b64 	%fd1, {%r17, %r16};
	mov.f32 	%f10, 0f3F800000;
	// begin inline asm
	{  cvt.rn.f16.f32 %rs7, %f10;}

	// end inline asm
	mov.b32 	%r15, 2;
	// begin inline asm
	cvt.rn.f16.s32 %rs8, %r15;
	// end inline asm
	mov.f32 	%f52, 0f00000000;
	mov.u64 	%rd4, $str;
$L__BB0_1:
	cvt.f64.f32 	%fd2, %f52;
	fma.rn.f64 	%fd21, %fd2, 0d3FF71547652B82FE, 0d4338000000000000;
	{
	.reg .b32 %temp; 
	mov.b64 	{%r1, %temp}, %fd21;
	}
	mov.f64 	%fd22, 0dC338000000000000;
	add.rn.f64 	%fd23, %fd21, %fd22;
	fma.rn.f64 	%fd24, %fd23, 0dBFE62E42FEFA39EF, %fd2;
	fma.rn.f64 	%fd25, %fd23, 0dBC7ABC9E3B39803F, %fd24;
	fma.rn.f64 	%fd26, %fd25, 0d3E5ADE1569CE2BDF, 0d3E928AF3FCA213EA;
	fma.rn.f64 	%fd27, %fd26, %fd25, 0d3EC71DEE62401315;
	fma.rn.f64 	%fd28, %fd27, %fd25, 0d3EFA01997C89EB71;
	fma.rn.f64 	%fd29, %fd28, %fd25, 0d3F2A01A014761F65;
	fma.rn.f64 	%fd30, %fd29, %fd25, 0d3F56C16C1852B7AF;
	fma.rn.f64 	%fd31, %fd30, %fd25, 0d3F81111111122322;
	fma.rn.f64 	%fd32, %fd31, %fd25, 0d3FA55555555502A1;
	fma.rn.f64 	%fd33, %fd32, %fd25, 0d3FC5555555555511;
	fma.rn.f64 	%fd34, %fd33, %fd25, 0d3FE000000000000B;
	fma.rn.f64 	%fd35, %fd34, %fd25, 0d3FF0000000000000;
	fma.rn.f64 	%fd36, %fd35, %fd25, 0d3FF0000000000000;
	{
	.reg .b32 %temp; 
	mov.b64 	{%r2, %temp}, %fd36;
	}
	{
	.reg .b32 %temp; 
	mov.b64 	{%temp, %r3}, %fd36;
	}
	shl.b32 	%r18, %r1, 20;
	add.s32 	%r19, %r18, %r3;
	mov.b64 	%fd135, {%r2, %r19};
	{
	.reg .b32 %temp; 
	mov.b64 	{%temp, %r20}, %fd2;
	}
	mov.b32 	%f12, %r20;
	abs.f32 	%f2, %f12;
	setp.lt.f32 	%p1, %f2, 0f4086232B;
	@%p1 bra 	$L__BB0_4;
	setp.lt.f32 	%p2, %f52, 0f00000000;
	add.f64 	%fd37, %fd2, 0d7FF0000000000000;
	selp.f64 	%fd135, 0d0000000000000000, %fd37, %p2;
	setp.geu.f32 	%p3, %f2, 0f40874800;
	@%p3 bra 	$L__BB0_4;
	shr.u32 	%r21, %r1, 31;
	add.s32 	%r22, %r1, %r21;
	shr.s32 	%r23, %r22, 1;
	shl.b32 	%r24, %r23, 20;
	add.s32 	%r25, %r3, %r24;
	mov.b64 	%fd38, {%r2, %r25};
	sub.s32 	%r26, %r1, %r23;
	shl.b32 	%r27, %r26, 20;
	add.s32 	%r28, %r27, 1072693248;
	mov.b32 	%r29, 0;
	mov.b64 	%fd39, {%r29, %r28};
	mul.f64 	%fd135, %fd39, %fd38;
$L__BB0_4:
	{
	.reg .b32 %temp; 
	mov.b64 	{%temp, %r30}, %fd135;
	}
	mov.b32 	%f13, %r30;
	setp.geu.f32 	%p4, %f13, 0f3FE55555;
	setp.leu.f32 	%p5, %f13, 0fBFD99999;
	or.pred  	%p6, %p4, %p5;
	@%p6 bra 	$L__BB0_6;
	add.f64 	%fd72, %fd135, 0d4000000000000000;
	div.rn.f64 	%fd73, %fd135, %fd72;
	neg.f64 	%fd74, %fd135;
	mul.f64 	%fd75, %fd73, %fd74;
	add.f64 	%fd76, %fd135, %fd75;
	mul.f64 	%fd77, %fd76, %fd76;
	fma.rn.f64 	%fd78, %fd77, 0d3EB372FB2FBE14B5, 0d3ED087FFCEB2DC44;
	fma.rn.f64 	%fd79, %fd78, %fd77, 0d3EF3B9FF890F468C;
	fma.rn.f64 	%fd80, %fd79, %fd77, 0d3F17457EFD51BAF8;
	fma.rn.f64 	%fd81, %fd80, %fd77, 0d3F3C71C8DE3CE825;
	fma.rn.f64 	%fd82, %fd81, %fd77, 0d3F6249248FA4661F;
	fma.rn.f64 	%fd83, %fd82, %fd77, 0d3F899999999D70C4;
	fma.rn.f64 	%fd84, %fd83, %fd77, 0d3FB5555555555462;
	mul.f64 	%fd85, %fd77, %fd84;
	fma.rn.f64 	%fd86, %fd85, %fd76, %fd75;
	add.f64 	%fd138, %fd135, %fd86;
	bra.uni 	$L__BB0_13;
$L__BB0_6:
	add.f64 	%fd136, %fd135, 0d3FF0000000000000;
	{
	.reg .b32 %temp; 
	mov.b64 	{%temp, %r48}, %fd136;
	}
	{
	.reg .b32 %temp; 
	mov.b64 	{%r49, %temp}, %fd136;
	}
	setp.gt.s32 	%p7, %r48, 1048575;
	mov.b32 	%r50, -1023;
	@%p7 bra 	$L__BB0_8;
	mul.f64 	%fd136, %fd136, 0d4350000000000000;
	{
	.reg .b32 %temp; 
	mov.b64 	{%temp, %r48}, %fd136;
	}
	{
	.reg .b32 %temp; 
	mov.b64 	{%r49, %temp}, %fd136;
	}
	mov.b32 	%r50, -1077;
$L__BB0_8:
	add.s32 	%r33, %r48, -1;
	setp.gt.u32 	%p8, %r33, 2146435070;
	@%p8 bra 	$L__BB0_12;
	shr.u32 	%r36, %r48, 20;
	add.s32 	%r51, %r50, %r36;
	and.b32  	%r37, %r48, 1048575;
	or.b32  	%r38, %r37, 1072693248;
	mov.b64 	%fd137, {%r49, %r38};
	setp.lt.u32 	%p10, %r38, 1073127583;
	@%p10 bra 	$L__BB0_11;
	{
	.reg .b32 %temp; 
	mov.b64 	{%r39, %temp}, %fd137;
	}
	{
	.reg .b32 %temp; 
	mov.b64 	{%temp, %r40}, %fd137;
	}
	add.s32 	%r41, %r40, -1048576;
	mov.b64 	%fd137, {%r39, %r41};
	add.s32 	%r51, %r51, 1;
$L__BB0_11:
	add.f64 	%fd41, %fd137, 0dBFF0000000000000;
	add.f64 	%fd42, %fd137, 0d3FF0000000000000;
	rcp.approx.ftz.f64 	%fd43, %fd42;
	neg.f64 	%fd44, %fd42;
	fma.rn.f64 	%fd45, %fd44, %fd43, 0d3FF0000000000000;
	fma.rn.f64 	%fd46, %fd45, %fd45, %fd45;
	fma.rn.f64 	%fd47, %fd46, %fd43, %fd43;
	mul.f64 	%fd48, %fd41, %fd47;
	fma.rn.f64 	%fd49, %fd41, %fd47, %fd48;
	mul.f64 	%fd50, %fd49, %fd49;
	fma.rn.f64 	%fd51, %fd50, 0d3EB1380B3AE80F1E, 0d3ED0EE258B7A8B04;
	fma.rn.f64 	%fd52, %fd51, %fd50, 0d3EF3B2669F02676F;
	fma.rn.f64 	%fd53, %fd52, %fd50, 0d3F1745CBA9AB0956;
	fma.rn.f64 	%fd54, %fd53, %fd50, 0d3F3C71C72D1B5154;
	fma.rn.f64 	%fd55, %fd54, %fd50, 0d3F624924923BE72D;
	fma.rn.f64 	%fd56, %fd55, %fd50, 0d3F8999999999A3C4;
	fma.rn.f64 	%fd57, %fd56, %fd50, 0d3FB5555555555554;
	sub.f64 	%fd58, %fd41, %fd49;
	add.f64 	%fd59, %fd58, %fd58;
	neg.f64 	%fd60, %fd49;
	fma.rn.f64 	%fd61, %fd60, %fd41, %fd59;
	mul.f64 	%fd62, %fd47, %fd61;
	mul.f64 	%fd63, %fd50, %fd57;
	fma.rn.f64 	%fd64, %fd63, %fd49, %fd62;
	xor.b32  	%r42, %r51, -2147483648;
	mov.b32 	%r43, 1127219200;
	mov.b64 	%fd65, {%r42, %r43};
	sub.f64 	%fd66, %fd65, %fd1;
	fma.rn.f64 	%fd67, %fd66, 0d3FE62E42FEFA39EF, %fd49;
	fma.rn.f64 	%fd68, %fd66, 0dBFE62E42FEFA39EF, %fd67;
	sub.f64 	%fd69, %fd68, %fd49;
	sub.f64 	%fd70, %fd64, %fd69;
	fma.rn.f64 	%fd71, %fd66, 0d3C7ABC9E3B39803F, %fd70;
	add.f64 	%fd138, %fd67, %fd71;
	bra.uni 	$L__BB0_13;
$L__BB0_12:
	fma.rn.f64 	%fd40, %fd136, 0d7FF0000000000000, 0d7FF0000000000000;
	{
	.reg .b32 %temp; 
	mov.b64 	{%temp, %r34}, %fd136;
	}
	and.b32  	%r35, %r34, 2147483647;
	setp.eq.s32 	%p9, %r35, 0;
	selp.f64 	%fd138, 0dFFF0000000000000, %fd40, %p9;
$L__BB0_13:
	{
	.reg .b32 %temp; 
	mov.b64 	{%temp, %r44}, %fd138;
	}
	and.b32  	%r14, %r44, 2147483647;
	{
	.reg .b32 %temp; 
	mov.b64 	{%r45, %temp}, %fd138;
	}
	mov.b64 	%fd17, {%r45, %r14};
	setp.ltu.f64 	%p11, %fd17, 0d3FE4F92224DD2F1A;
	@%p11 bra 	$L__BB0_15;
	add.f64 	%fd87, %fd17, %fd17;
	cvt.rn.f32.f64 	%f14, %fd87;
	mul.f32 	%f15, %f14, 0f3FB8AA3B;
	cvt.rni.f32.f32 	%f16, %f15;
	cvt.f64.f32 	%fd88, %f16;
	fma.rn.f64 	%fd89, %fd88, 0dBFE62E42FEFA39EF, %fd87;
	fma.rn.f64 	%fd90, %fd89, 0d3E5AE904A4741B81, 0d3E928A27F89B6999;
	fma.rn.f64 	%fd91, %fd90, %fd89, 0d3EC71DE715FF7E07;
	fma.rn.f64 	%fd92, %fd91, %fd89, 0d3EFA019A6B0AC45A;
	fma.rn.f64 	%fd93, %fd92, %fd89, 0d3F2A01A017EED94F;
	fma.rn.f64 	%fd94, %fd93, %fd89, 0d3F56C16C17F2A71B;
	fma.rn.f64 	%fd95, %fd94, %fd89, 0d3F811111111173C4;
	fma.rn.f64 	%fd96, %fd95, %fd89, 0d3FA555555555211A;
	fma.rn.f64 	%fd97, %fd96, %fd89, 0d3FC5555555555540;
	fma.rn.f64 	%fd98, %fd97, %fd89, 0d3FE0000000000005;
	mul.f64 	%fd99, %fd89, %fd98;
	fma.rn.f64 	%fd100, %fd99, %fd89, %fd89;
	ex2.approx.ftz.f32 	%f17, %f16;
	cvt.f64.f32 	%fd101, %f17;
	mov.f64 	%fd102, 0d3FF0000000000000;
	sub.f64 	%fd103, %fd102, %fd101;
	neg.f64 	%fd104, %fd100;
	fma.rn.f64 	%fd105, %fd104, %fd101, %fd103;
	mov.f64 	%fd106, 0d4000000000000000;
	sub.f64 	%fd107, %fd106, %fd105;
	rcp.approx.ftz.f64 	%fd108, %fd107;
	neg.f64 	%fd109, %fd107;
	fma.rn.f64 	%fd110, %fd109, %fd108, 0d3FF0000000000000;
	fma.rn.f64 	%fd111, %fd110, %fd110, %fd110;
	fma.rn.f64 	%fd112, %fd111, %fd108, %fd108;
	fma.rn.f64 	%fd113, %fd112, 0dC000000000000000, 0d3FF0000000000000;
	setp.gt.u32 	%p12, %r14, 1077088193;
	selp.f64 	%fd114, 0d3FF0000000000000, %fd113, %p12;
	copysign.f64 	%fd139, %fd138, %fd114;
	bra.uni 	$L__BB0_16;
$L__BB0_15:
	mul.f64 	%fd115, %fd138, %fd138;
	fma.rn.f64 	%fd116, %fd115, 0dBEF0BC46E2F5E964, 0d3F14359F420AFC3D;
	fma.rn.f64 	%fd117, %fd116, %fd115, 0dBF2DF9F0728C5D84;
	fma.rn.f64 	%fd118, %fd117, %fd115, 0d3F4337D1CEC4F033;
	fma.rn.f64 	%fd119, %fd118, %fd115, 0dBF57D6E9674335B3;
	fma.rn.f64 	%fd120, %fd119, %fd115, 0d3F6D6D000D7AAD3D;
	fma.rn.f64 	%fd121, %fd120, %fd115, 0dBF8226E1F3CF1EF5;
	fma.rn.f64 	%fd122, %fd121, %fd115, 0d3F9664F47EC0C8CF;
	fma.rn.f64 	%fd123, %fd122, %fd115, 0dBFABA1BA1B80AB40;
	fma.rn.f64 	%fd124, %fd123, %fd115, 0d3FC111111110FA4A;
	fma.rn.f64 	%fd125, %fd124, %fd115, 0dBFD5555555555550;
	fma.rn.f64 	%fd126, %fd125, %fd115, 0d0000000000000000;
	fma.rn.f64 	%fd139, %fd126, %fd138, %fd138;
$L__BB0_16:
	mul.f64 	%fd127, %fd139, %fd2;
	cvt.rn.f32.f64 	%f3, %fd127;
	// begin inline asm
	{  cvt.rn.f16.f32 %rs9, %f52;}

	// end inline asm
	// begin inline asm
	{.reg.b32         f, C, nZ;       
 .reg.b16         h,r;            
  mov.b16         h,%rs9;           
  cvt.f32.f16     f,h;            
  mov.b32         C, 0x3fb8aa3bU; 
  mov.b32         nZ, 0x80000000U;
  fma.rn.f32      f,f,C,nZ;       
  ex2.approx.ftz.f32  f,f;        
  cvt.rn.f16.f32      r,f;        
{.reg.b16 spc, ulp, p;
  mov.b16 spc,0X1F79U;
  mov.b16 ulp,0x9400U;
  set.eq.f16.f16 p,h, spc;
  fma.rn.f16 r,p,ulp,r;
}
{.reg.b16 spc, ulp, p;
  mov.b16 spc,0X25CFU;
  mov.b16 ulp,0x9400U;
  set.eq.f16.f16 p,h, spc;
  fma.rn.f16 r,p,ulp,r;
}
{.reg.b16 spc, ulp, p;
  mov.b16 spc,0XC13BU;
  mov.b16 ulp,0x0400U;
  set.eq.f16.f16 p,h, spc;
  fma.rn.f16 r,p,ulp,r;
}
{.reg.b16 spc, ulp, p;
  mov.b16 spc,0XC1EFU;
  mov.b16 ulp,0x0200U;
  set.eq.f16.f16 p,h, spc;
  fma.rn.f16 r,p,ulp,r;
}
  mov.b16         %rs10,r;           
}
	// end inline asm
	// begin inline asm
	{add.f16 %rs12,%rs7,%rs10;
}
	// end inline asm
	// begin inline asm
	{.reg.b32         f, C;           
 .reg.b16         r,h;            
  mov.b16         h,%rs12;           
  cvt.f32.f16     f,h;            
  lg2.approx.ftz.f32  f,f;        
  mov.b32         C, 0x3f317218U;  
  mul.f32         f,f,C;          
  cvt.rn.f16.f32      r,f;        
{.reg.b16 spc, ulp, p;
  mov.b16 spc,0X160DU;
  mov.b16 ulp,0x9C00U;
  set.eq.f16.f16 p,h, spc;
  fma.rn.f16 r,p,ulp,r;
}
{.reg.b16 spc, ulp, p;
  mov.b16 spc,0X3BFEU;
  mov.b16 ulp,0x8010U;
  set.eq.f16.f16 p,h, spc;
  fma.rn.f16 r,p,ulp,r;
}
{.reg.b16 spc, ulp, p;
  mov.b16 spc,0X3C0BU;
  mov.b16 ulp,0x8080U;
  set.eq.f16.f16 p,h, spc;
  fma.rn.f16 r,p,ulp,r;
}
{.reg.b16 spc, ulp, p;
  mov.b16 spc,0X6051U;
  mov.b16 ulp,0x1C00U;
  set.eq.f16.f16 p,h, spc;
  fma.rn.f16 r,p,ulp,r;
}
  mov.b16         %rs15,r;           
}
	// end inline asm
	// begin inline asm
	{  cvt.f32.f16 %f19, %rs15;}

	// end inline asm
	abs.f32 	%f27, %f19;
	mul.f32 	%f28, %f27, 0f4038AA3B;
	ex2.approx.ftz.f32 	%f29, %f28;
	add.f32 	%f30, %f29, 0f3F800000;
	rcp.approx.ftz.f32 	%f31, %f30;
	fma.rn.f32 	%f32, %f31, 0fC0000000, 0f3F800000;
	setp.ge.f32 	%p13, %f27, 0f41102CB4;
	selp.f32 	%f33, 0f3F800000, %f32, %p13;
	copysign.f32 	%f34, %f19, %f33;
	mul.f32 	%f35, %f19, %f19;
	fma.rn.f32 	%f36, %f35, 0f3C80F082, 0fBD563CAE;
	fma.rn.f32 	%f37, %f36, %f35, 0f3E085941;
	fma.rn.f32 	%f38, %f37, %f35, 0fBEAAA9ED;
	fma.rn.f32 	%f39, %f38, %f35, 0f00000000;
	fma.rn.f32 	%f40, %f39, %f19, %f19;
	setp.ge.f32 	%p14, %f27, 0f3F19999A;
	selp.f32 	%f20, %f34, %f40, %p14;
	// begin inline asm
	{  cvt.rn.f16.f32 %rs18, %f20;}

	// end inline asm
	// begin inline asm
	{mul.f16 %rs19,%rs9,%rs18;
}
	// end inline asm
	// begin inline asm
	{  cvt.f32.f16 %f21, %rs19;}

	// end inline asm
	// begin inline asm
	{mul.f16 %rs23,%rs10,%rs10;
}
	// end inline asm
	// begin inline asm
	{mul.f16 %rs26,%rs8,%rs10;
}
	// end inline asm
	// begin inline asm
	{add.f16 %rs29,%rs23,%rs26;
}
	// end inline asm
	// begin inline asm
	{mul.f16 %rs32,%rs9,%rs29;
}
	// end inline asm
	// begin inline asm
	{add.f16 %rs35,%rs29,%rs8;
}
	// end inline asm
	// begin inline asm
	{  cvt.f32.f16 %f22, %rs32;}

	// end inline asm
	// begin inline asm
	{  cvt.f32.f16 %f23, %rs35;}

	// end inline asm
	// begin inline asm
	{rcp.approx.ftz.f32 %f24, %f23;
}
	// end inline asm
	mul.f32 	%f26, %f22, %f24;
	// begin inline asm
	{  cvt.rn.f16.f32 %rs52, %f26;}

	// end inline asm
	// begin inline asm
	{abs.f16 %rs41,%rs52;
}
	// end inline asm
	mov.b16 	%rs45, 143;
	// begin inline asm
	{ .reg .pred __$temp3;
  setp.lt.f16  __$temp3, %rs41, %rs45;
  selp.u16 %rs43, 1, 0, __$temp3;}
	// end inline asm
	setp.eq.s16 	%p15, %rs43, 0;
	@%p15 bra 	$L__BB0_19;
	mov.f32 	%f41, 0f00000000;
	// begin inline asm
	{  cvt.rn.f16.f32 %rs46, %f41;}

	// end inline asm
	// begin inline asm
	{ .reg .pred __$temp3;
  setp.lt.f16  __$temp3, %rs46, %rs41;
  selp.u16 %rs47, 1, 0, __$temp3;}
	// end inline asm
	setp.eq.s16 	%p16, %rs47, 0;
	@%p16 bra 	$L__BB0_19;
	neg.f32 	%f43, %f23;
	fma.rn.f32 	%f44, %f43, %f26, %f22;
	fma.rn.f32 	%f42, %f24, %f44, %f26;
	// begin inline asm
	{  cvt.rn.f16.f32 %rs52, %f42;}

	// end inline asm
$L__BB0_19:
	// begin inline asm
	{  cvt.f32.f16 %f45, %rs52;}

	// end inline asm
	cvt.f64.f32 	%fd128, %f3;
	cvt.f64.f32 	%fd129, %f21;
	cvt.f64.f32 	%fd130, %f45;
	sub.f32 	%f46, %f3, %f21;
	abs.f32 	%f47, %f46;
	cvt.f64.f32 	%fd131, %f47;
	sub.f32 	%f48, %f3, %f45;
	abs.f32 	%f49, %f48;
	cvt.f64.f32 	%fd132, %f49;
	sub.f32 	%f50, %f3, %f52;
	abs.f32 	%f51, %f50;
	cvt.f64.f32 	%fd133, %f51;
	st.local.f64 	[%rd1], %fd2;
	st.local.f64 	[%rd1+8], %fd128;
	st.local.f64 	[%rd1+16], %fd129;
	st.local.f64 	[%rd1+24], %fd130;
	st.local.f64 	[%rd1+32], %fd2;
	mov.b64 	%rd3, 0;
	st.local.u64 	[%rd1+40], %rd3;
	st.local.f64 	[%rd1+48], %fd131;
	st.local.f64 	[%rd1+56], %fd132;
	st.local.f64 	[%rd1+64], %fd133;
	cvta.global.u64 	%rd5, %rd4;
	{ // callseq 0, 0
	.param .b64 param0;
	st.param.b64 	[param0], %rd5;
	.param .b64 param1;
	st.param.b64 	[param1], %rd2;
	.param .b32 retval0;
	call.uni (retval0), 
	vprintf, 
	(
	param0, 
	param1
	);
	ld.param.b32 	%r46, [retval0];
	} // callseq 0
	add.f64 	%fd134, %fd2, 0d3F1A36E2EB1C432D;
	cvt.rn.f32.f64 	%f52, %fd134;
	setp.lt.f32 	%p17, %f52, 0f40C00000;
	@%p17 bra 	$L__BB0_1;
	ret;

}
	// .globl	_Z10test_finalv
.visible .entry _Z10test_finalv()
{
	.local .align 16 .b8 	__local_depot1[32];
	.reg .b64 	%SP;
	.reg .b64 	%SPL;
	.reg .pred 	%p<17>;
	.reg .b16 	%rs<45>;
	.reg .b32 	%r<52>;
	.reg .b32 	%f<30>;
	.reg .b64 	%rd<6>;
	.reg .b64 	%fd<138>;

	mov.u64 	%SPL, __local_depot1;
	cvta.local.u64 	%SP, %SPL;
	add.u64 	%rd2, %SP, 0;
	add.u64 	%rd1, %SPL, 0;
	mov.b32 	%r15, 1127219200;
	mov.b32 	%r16, -2147483648;
	mov.b64 	%fd1, {%r16, %r15};
	mov.f64 	%fd21, 0d400FFDF3B645A1CB;
	// begin inline asm
	{  cvt.rn.f16.f64 %rs7, %fd21;}

	// end inline asm
	mov.f32 	%f29, 0fC2C80000;
	mov.u64 	%rd3, $str$1;
$L__BB1_1:
	cvt.f64.f32 	%fd2, %f29;
	fma.rn.f64 	%fd22, %fd2, 0d3FF71547652B82FE, 0d4338000000000000;
	{
	.reg .b32 %temp; 
	mov.b64 	{%r1, %temp}, %fd22;
	}
	mov.f64 	%fd23, 0dC338000000000000;
	add.rn.f64 	%fd24, %fd22, %fd23;
	fma.rn.f64 	%fd25, %fd24, 0dBFE62E42FEFA39EF, %fd2;
	fma.rn.f64 	%fd26, %fd24, 0dBC7ABC9E3B39803F, %fd25;
	fma.rn.f64 	%fd27, %fd26, 0d3E5ADE1569CE2BDF, 0d3E928AF3FCA213EA;
	fma.rn.f64 	%fd28, %fd27, %fd26, 0d3EC71DEE62401315;
	fma.rn.f64 	%fd29, %fd28, %fd26, 0d3EFA01997C89EB71;
	fma.rn.f64 	%fd30, %fd29, %fd26, 0d3F2A01A014761F65;
	fma.rn.f64 	%fd31, %fd30, %fd26, 0d3F56C16C1852B7AF;
	fma.rn.f64 	%fd32, %fd31, %fd26, 0d3F81111111122322;
	fma.rn.f64 	%fd33, %fd32, %fd26, 0d3FA55555555502A1;
	fma.rn.f64 	%fd34, %fd33, %fd26, 0d3FC5555555555511;
	fma.rn.f64 	%fd35, %fd34, %fd26, 0d3FE000000000000B;
	fma.rn.f64 	%fd36, %fd35, %fd26, 0d3FF0000000000000;
	fma.rn.f64 	%fd37, %fd36, %fd26, 0d3FF0000000000000;
	{
	.reg .b32 %temp; 
	mov.b64 	{%r2, %temp}, %fd37;
	}
	{
	.reg .b32 %temp; 
	mov.b64 	{%temp, %r3}, %fd37;
	}
	shl.b32 	%r17, %r1, 20;
	add.s32 	%r18, %r17, %r3;
	mov.b64 	%fd133, {%r2, %r18};
	{
	.reg .b32 %temp; 
	mov.b64 	{%temp, %r19}, %fd2;
	}
	mov.b32 	%f10, %r19;
	abs.f32 	%f2, %f10;
	setp.lt.f32 	%p1, %f2, 0f4086232B;
	@%p1 bra 	$L__BB1_4;
	setp.lt.f32 	%p2, %f29, 0f00000000;
	add.f64 	%fd38, %fd2, 0d7FF0000000000000;
	selp.f64 	%fd133, 0d0000000000000000, %fd38, %p2;
	setp.geu.f32 	%p3, %f2, 0f40874800;
	@%p3 bra 	$L__BB1_4;
	shr.u32 	%r20, %r1, 31;
	add.s32 	%r21, %r1, %r20;
	shr.s32 	%r22, %r21, 1;
	shl.b32 	%r23, %r22, 20;
	add.s32 	%r24, %r3, %r23;
	mov.b64 	%fd39, {%r2, %r24};
	sub.s32 	%r25, %r1, %r22;
	shl.b32 	%r26, %r25, 20;
	add.s32 	%r27, %r26, 1072693248;
	mov.b32 	%r28, 0;
	mov.b64 	%fd40, {%r28, %r27};
	mul.f64 	%fd133, %fd40, %fd39;
$L__BB1_4:
	{
	.reg .b32 %temp; 
	mov.b64 	{%temp, %r29}, %fd133;
	}
	mov.b32 	%f11, %r29;
	setp.geu.f32 	%p4, %f11, 0f3FE55555;
	setp.leu.f32 	%p5, %f11, 0fBFD99999;
	or.pred  	%p6, %p4, %p5;
	@%p6 bra 	$L__BB1_6;
	add.f64 	%fd73, %fd133, 0d4000000000000000;
	div.rn.f64 	%fd74, %fd133, %fd73;
	neg.f64 	%fd75, %fd133;
	mul.f64 	%fd76, %fd74, %fd75;
	add.f64 	%fd77, %fd133, %fd76;
	mul.f64 	%fd78, %fd77, %fd77;
	fma.rn.f64 	%fd79, %fd78, 0d3EB372FB2FBE14B5, 0d3ED087FFCEB2DC44;
	fma.rn.f64 	%fd80, %fd79, %fd78, 0d3EF3B9FF890F468C;
	fma.rn.f64 	%fd81, %fd80, %fd78, 0d3F17457EFD51BAF8;
	fma.rn.f64 	%fd82, %fd81, %fd78, 0d3F3C71C8DE3CE825;
	fma.rn.f64 	%fd83, %fd82, %fd78, 0d3F6249248FA4661F;
	fma.rn.f64 	%fd84, %fd83, %fd78, 0d3F899999999D70C4;
	fma.rn.f64 	%fd85, %fd84, %fd78, 0d3FB5555555555462;
	mul.f64 	%fd86, %fd78, %fd85;
	fma.rn.f64 	%fd87, %fd86, %fd77, %fd76;
	add.f64 	%fd136, %fd133, %fd87;
	bra.uni 	$L__BB1_13;
$L__BB1_6:
	add.f64 	%fd134, %fd133, 0d3FF0000000000000;
	{
	.reg .b32 %temp; 
	mov.b64 	{%temp, %r48}, %fd134;
	}
	{
	.reg .b32 %temp; 
	mov.b64 	{%r49, %temp}, %fd134;
	}
	setp.gt.s32 	%p7, %r48, 1048575;
	mov.b32 	%r50, -1023;
	@%p7 bra 	$L__BB1_8;
	mul.f64 	%fd134, %fd134, 0d4350000000000000;
	{
	.reg .b32 %temp; 
	mov.b64 	{%temp, %r48}, %fd134;
	}
	{
	.reg .b32 %temp; 
	mov.b64 	{%r49, %temp}, %fd134;
	}
	mov.b32 	%r50, -1077;
$L__BB1_8:
	add.s32 	%r32, %r48, -1;
	setp.gt.u32 	%p8, %r32, 2146435070;
	@%p8 bra 	$L__BB1_12;
	shr.u32 	%r35, %r48, 20;
	add.s32 	%r51, %r50, %r35;
	and.b32  	%r36, %r48, 1048575;
	or.b32  	%r37, %r36, 1072693248;
	mov.b64 	%fd135, {%r49, %r37};
	setp.lt.u32 	%p10, %r37, 1073127583;
	@%p10 bra 	$L__BB1_11;
	{
	.reg .b32 %temp; 
	mov.b64 	{%r38, %temp}, %fd135;
	}
	{
	.reg .b32 %temp; 
	mov.b64 	{%temp, %r39}, %fd135;
	}
	add.s32 	%r40, %r39, -1048576;
	mov.b64 	%fd135, {%r38, %r40};
	add.s32 	%r51, %r51, 1;
$L__BB1_11:
	add.f64 	%fd42, %fd135, 0dBFF0000000000000;
	add.f64 	%fd43, %fd135, 0d3FF0000000000000;
	rcp.approx.ftz.f64 	%fd44, %fd43;
	neg.f64 	%fd45, %fd43;
	fma.rn.f64 	%fd46, %fd45, %fd44, 0d3FF0000000000000;
	fma.rn.f64 	%fd47, %fd46, %fd46, %fd46;
	fma.rn.f64 	%fd48, %fd47, %fd44, %fd44;
	mul.f64 	%fd49, %fd42, %fd48;
	fma.rn.f64 	%fd50, %fd42, %fd48, %fd49;
	mul.f64 	%fd51, %fd50, %fd50;
	fma.rn.f64 	%fd52, %fd51, 0d3EB1380B3AE80F1E, 0d3ED0EE258B7A8B04;
	fma.rn.f64 	%fd53, %fd52, %fd51, 0d3EF3B2669F02676F;
	fma.rn.f64 	%fd54, %fd53, %fd51, 0d3F1745CBA9AB0956;
	fma.rn.f64 	%fd55, %fd54, %fd51, 0d3F3C71C72D1B5154;
	fma.rn.f64 	%fd56, %fd55, %fd51, 0d3F624924923BE72D;
	fma.rn.f64 	%fd57, %fd56, %fd51, 0d3F8999999999A3C4;
	fma.rn.f64 	%fd58, %fd57, %fd51, 0d3FB5555555555554;
	sub.f64 	%fd59, %fd42, %fd50;
	add.f64 	%fd60, %fd59, %fd59;
	neg.f64 	%fd61, %fd50;
	fma.rn.f64 	%fd62, %fd61, %fd42, %fd60;
	mul.f64 	%fd63, %fd48, %fd62;
	mul.f64 	%fd64, %fd51, %fd58;
	fma.rn.f64 	%fd65, %fd64, %fd50, %fd63;
	xor.b32  	%r41, %r51, -2147483648;
	mov.b32 	%r42, 1127219200;
	mov.b64 	%fd66, {%r41, %r42};
	sub.f64 	%fd67, %fd66, %fd1;
	fma.rn.f64 	%fd68, %fd67, 0d3FE62E42FEFA39EF, %fd50;
	fma.rn.f64 	%fd69, %fd67, 0dBFE62E42FEFA39EF, %fd68;
	sub.f64 	%fd70, %fd69, %fd50;
	sub.f64 	%fd71, %fd65, %fd70;
	fma.rn.f64 	%fd72, %fd67, 0d3C7ABC9E3B39803F, %fd71;
	add.f64 	%fd136, %fd68, %fd72;
	bra.uni 	$L__BB1_13;
$L__BB1_12:
	fma.rn.f64 	%fd41, %fd134, 0d7FF0000000000000, 0d7FF0000000000000;
	{
	.reg .b32 %temp; 
	mov.b64 	{%temp, %r33}, %fd134;
	}
	and.b32  	%r34, %r33, 2147483647;
	setp.eq.s32 	%p9, %r34, 0;
	selp.f64 	%fd136, 0dFFF0000000000000, %fd41, %p9;
$L__BB1_13:
	{
	.reg .b32 %temp; 
	mov.b64 	{%temp, %r43}, %fd136;
	}
	and.b32  	%r14, %r43, 2147483647;
	{
	.reg .b32 %temp; 
	mov.b64 	{%r44, %temp}, %fd136;
	}
	mov.b64 	%fd17, {%r44, %r14};
	setp.ltu.f64 	%p11, %fd17, 0d3FE4F92224DD2F1A;
	@%p11 bra 	$L__BB1_15;
	add.f64 	%fd88, %fd17, %fd17;
	cvt.rn.f32.f64 	%f12, %fd88;
	mul.f32 	%f13, %f12, 0f3FB8AA3B;
	cvt.rni.f32.f32 	%f14, %f13;
	cvt.f64.f32 	%fd89, %f14;
	fma.rn.f64 	%fd90, %fd89, 0dBFE62E42FEFA39EF, %fd88;
	fma.rn.f64 	%fd91, %fd90, 0d3E5AE904A4741B81, 0d3E928A27F89B6999;
	fma.rn.f64 	%fd92, %fd91, %fd90, 0d3EC71DE715FF7E07;
	fma.rn.f64 	%fd93, %fd92, %fd90, 0d3EFA019A6B0AC45A;
	fma.rn.f64 	%fd94, %fd93, %fd90, 0d3F2A01A017EED94F;
	fma.rn.f64 	%fd95, %fd94, %fd90, 0d3F56C16C17F2A71B;
	fma.rn.f64 	%fd96, %fd95, %fd90, 0d3F811111111173C4;
	fma.rn.f64 	%fd97, %fd96, %fd90, 0d3FA555555555211A;
	fma.rn.f64 	%fd98, %fd97, %fd90, 0d3FC5555555555540;
	fma.rn.f64 	%fd99, %fd98, %fd90, 0d3FE0000000000005;
	mul.f64 	%fd100, %fd90, %fd99;
	fma.rn.f64 	%fd101, %fd100, %fd90, %fd90;
	ex2.approx.ftz.f32 	%f15, %f14;
	cvt.f64.f32 	%fd102, %f15;
	mov.f64 	%fd103, 0d3FF0000000000000;
	sub.f64 	%fd104, %fd103, %fd102;
	neg.f64 	%fd105, %fd101;
	fma.rn.f64 	%fd106, %fd105, %fd102, %fd104;
	mov.f64 	%fd107, 0d4000000000000000;
	sub.f64 	%fd108, %fd107, %fd106;
	rcp.approx.ftz.f64 	%fd109, %fd108;
	neg.f64 	%fd110, %fd108;
	fma.rn.f64 	%fd111, %fd110, %fd109, 0d3FF0000000000000;
	fma.rn.f64 	%fd112, %fd111, %fd111, %fd111;
	fma.rn.f64 	%fd113, %fd112, %fd109, %fd109;
	fma.rn.f64 	%fd114, %fd113, 0dC000000000000000, 0d3FF0000000000000;
	setp.gt.u32 	%p12, %r14, 1077088193;
	selp.f64 	%fd115, 0d3FF0000000000000, %fd114, %p12;
	copysign.f64 	%fd137, %fd136, %fd115;
	bra.uni 	$L__BB1_16;
$L__BB1_15:
	mul.f64 	%fd116, %fd136, %fd136;
	fma.rn.f64 	%fd117, %fd116, 0dBEF0BC46E2F5E964, 0d3F14359F420AFC3D;
	fma.rn.f64 	%fd118, %fd117, %fd116, 0dBF2DF9F0728C5D84;
	fma.rn.f64 	%fd119, %fd118, %fd116, 0d3F4337D1CEC4F033;
	fma.rn.f64 	%fd120, %fd119, %fd116, 0dBF57D6E9674335B3;
	fma.rn.f64 	%fd121, %fd120, %fd116, 0d3F6D6D000D7AAD3D;
	fma.rn.f64 	%fd122, %fd121, %fd116, 0dBF8226E1F3CF1EF5;
	fma.rn.f64 	%fd123, %fd122, %fd116, 0d3F9664F47EC0C8CF;
	fma.rn.f64 	%fd124, %fd123, %fd116, 0dBFABA1BA1B80AB40;
	fma.rn.f64 	%fd125, %fd124, %fd116, 0d3FC111111110FA4A;
	fma.rn.f64 	%fd126, %fd125, %fd116, 0dBFD5555555555550;
	fma.rn.f64 	%fd127, %fd126, %fd116, 0d0000000000000000;
	fma.rn.f64 	%fd137, %fd127, %fd136, %fd136;
$L__BB1_16:
	mul.f64 	%fd128, %fd137, %fd2;
	cvt.rn.f32.f64 	%f3, %fd128;
	// begin inline asm
	{  cvt.rn.f16.f32 %rs44, %f29;}

	// end inline asm
	// begin inline asm
	{ .reg .pred __$temp3;
  setp.gt.f16  __$temp3, %rs44, %rs7;
  selp.u16 %rs9, 1, 0, __$temp3;}
	// end inline asm
	setp.ne.s16 	%p13, %rs9, 0;
	@%p13 bra 	$L__BB1_20;
	// begin inline asm
	{.reg.b32         f, C, nZ;       
 .reg.b16         h,r;            
  mov.b16         h,%rs44;           
  cvt.f32.f16     f,h;            
  mov.b32         C, 0x3fb8aa3bU; 
  mov.b32         nZ, 0x80000000U;
  fma.rn.f32      f,f,C,nZ;       
  ex2.approx.ftz.f32  f,f;        
  cvt.rn.f16.f32      r,f;        
{.reg.b16 spc, ulp, p;
  mov.b16 spc,0X1F79U;
  mov.b16 ulp,0x9400U;
  set.eq.f16.f16 p,h, spc;
  fma.rn.f16 r,p,ulp,r;
}
{.reg.b16 spc, ulp, p;
  mov.b16 spc,0X25CFU;
  mov.b16 ulp,0x9400U;
  set.eq.f16.f16 p,h, spc;
  fma.rn.f16 r,p,ulp,r;
}
{.reg.b16 spc, ulp, p;
  mov.b16 spc,0XC13BU;
  mov.b16 ulp,0x0400U;
  set.eq.f16.f16 p,h, spc;
  fma.rn.f16 r,p,ulp,r;
}
{.reg.b16 spc, ulp, p;
  mov.b16 spc,0XC1EFU;
  mov.b16 ulp,0x0200U;
  set.eq.f16.f16 p,h, spc;
  fma.rn.f16 r,p,ulp,r;
}
  mov.b16         %rs12,r;           
}
	// end inline asm
	// begin inline asm
	{mul.f16 %rs14,%rs12,%rs12;
}
	// end inline asm
	mov.b32 	%r45, 2;
	// begin inline asm
	cvt.rn.f16.s32 %rs17, %r45;
	// end inline asm
	// begin inline asm
	{mul.f16 %rs18,%rs17,%rs12;
}
	// end inline asm
	// begin inline asm
	{add.f16 %rs21,%rs14,%rs18;
}
	// end inline asm
	// begin inline asm
	{mul.f16 %rs24,%rs44,%rs21;
}
	// end inline asm
	// begin inline asm
	{add.f16 %rs27,%rs21,%rs17;
}
	// end inline asm
	// begin inline asm
	{  cvt.f32.f16 %f17, %rs24;}

	// end inline asm
	// begin inline asm
	{  cvt.f32.f16 %f18, %rs27;}

	// end inline asm
	// begin inline asm
	{rcp.approx.ftz.f32 %f19, %f18;
}
	// end inline asm
	mul.f32 	%f21, %f17, %f19;
	// begin inline asm
	{  cvt.rn.f16.f32 %rs44, %f21;}

	// end inline asm
	// begin inline asm
	{abs.f16 %rs33,%rs44;
}
	// end inline asm
	mov.b16 	%rs37, 143;
	// begin inline asm
	{ .reg .pred __$temp3;
  setp.lt.f16  __$temp3, %rs33, %rs37;
  selp.u16 %rs35, 1, 0, __$temp3;}
	// end inline asm
	setp.eq.s16 	%p14, %rs35, 0;
	@%p14 bra 	$L__BB1_20;
	mov.f32 	%f22, 0f00000000;
	// begin inline asm
	{  cvt.rn.f16.f32 %rs38, %f22;}

	// end inline asm
	// begin inline asm
	{ .reg .pred __$temp3;
  setp.lt.f16  __$temp3, %rs38, %rs33;
  selp.u16 %rs39, 1, 0, __$temp3;}
	// end inline asm
	setp.eq.s16 	%p15, %rs39, 0;
	@%p15 bra 	$L__BB1_20;
	neg.f32 	%f24, %f18;
	fma.rn.f32 	%f25, %f24, %f21, %f17;
	fma.rn.f32 	%f23, %f19, %f25, %f21;
	// begin inline asm
	{  cvt.rn.f16.f32 %rs44, %f23;}

	// end inline asm
$L__BB1_20:
	// begin inline asm
	{  cvt.f32.f16 %f26, %rs44;}

	// end inline asm
	cvt.f64.f32 	%fd129, %f3;
	cvt.f64.f32 	%fd130, %f26;
	sub.f32 	%f27, %f26, %f3;
	abs.f32 	%f28, %f27;
	cvt.f64.f32 	%fd131, %f28;
	st.local.v2.f64 	[%rd1], {%fd2, %fd129};
	st.local.v2.f64 	[%rd1+16], {%fd130, %fd131};
	cvta.global.u64 	%rd4, %rd3;
	{ // callseq 1, 0
	.param .b64 param0;
	st.param.b64 	[param0], %rd4;
	.param .b64 param1;
	st.param.b64 	[param1], %rd2;
	.param .b32 retval0;
	call.uni (retval0), 
	vprintf, 
	(
	param0, 
	param1
	);
	ld.param.b32 	%r46, [retval0];
	} // callseq 1
	add.f64 	%fd132, %fd2, 0d3FB999999999999A;
	cvt.rn.f32.f64 	%f29, %fd132;
	setp.lt.f32 	%p16, %f29, 0f42C80000;
	@%p16 bra 	$L__BB1_1;
	ret;

}
	// .globl	_Z4dumpv
.visible .entry _Z4dumpv()
{
	.local .align 16 .b8 	__local_depot2[16];
	.reg .b64 	%SP;
	.reg .b64 	%SPL;
	.reg .pred 	%p<5>;
	.reg .b16 	%rs<45>;
	.reg .b32 	%r<4>;
	.reg .b32 	%f<20>;
	.reg .b64 	%rd<6>;
	.reg .b64 	%fd<5>;

	mov.u64 	%SPL, __local_depot2;
	cvta.local.u64 	%SP, %SPL;
	add.u64 	%rd2, %SP, 0;
	add.u64 	%rd1, %SPL, 0;
	mov.f64 	%fd1, 0d400FFDF3B645A1CB;
	// begin inline asm
	{  cvt.rn.f16.f64 %rs7, %fd1;}

	// end inline asm
	mov.f32 	%f19, 0fC1A00000;
	mov.u64 	%rd3, $str$2;
$L__BB2_1:
	// begin inline asm
	{  cvt.rn.f16.f32 %rs44, %f19;}

	// end inline asm
	// begin inline asm
	{ .reg .pred __$temp3;
  setp.gt.f16  __$temp3, %rs44, %rs7;
  selp.u16 %rs9, 1, 0, __$temp3;}
	// end inline asm
	setp.ne.s16 	%p1, %rs9, 0;
	@%p1 bra 	$L__BB2_5;
	// begin inline asm
	{.reg.b32         f, C, nZ;       
 .reg.b16         h,r;            
  mov.b16         h,%rs44;           
  cvt.f32.f16     f,h;            
  mov.b32         C, 0x3fb8aa3bU; 
  mov.b32         nZ, 0x80000000U;
  fma.rn.f32      f,f,C,nZ;       
  ex2.approx.ftz.f32  f,f;        
  cvt.rn.f16.f32      r,f;        
{.reg.b16 spc, ulp, p;
  mov.b16 spc,0X1F79U;
  mov.b16 ulp,0x9400U;
  set.eq.f16.f16 p,h, spc;
  fma.rn.f16 r,p,ulp,r;
}
{.reg.b16 spc, ulp, p;
  mov.b16 spc,0X25CFU;
  mov.b16 ulp,0x9400U;
  set.eq.f16.f16 p,h, spc;
  fma.rn.f16 r,p,ulp,r;
}
{.reg.b16 spc, ulp, p;
  mov.b16 spc,0XC13BU;
  mov.b16 ulp,0x0400U;
  set.eq.f16.f16 p,h, spc;
  fma.rn.f16 r,p,ulp,r;
}
{.reg.b16 spc, ulp, p;
  mov.b16 spc,0XC1EFU;
  mov.b16 ulp,0x0200U;
  set.eq.f16.f16 p,h, spc;
  fma.rn.f16 r,p,ulp,r;
}
  mov.b16         %rs12,r;           
}
	// end inline asm
	// begin inline asm
	{mul.f16 %rs14,%rs12,%rs12;
}
	// end inline asm
	mov.b32 	%r1, 2;
	// begin inline asm
	cvt.rn.f16.s32 %rs17, %r1;
	// end inline asm
	// begin inline asm
	{mul.f16 %rs18,%rs17,%rs12;
}
	// end inline asm
	// begin inline asm
	{add.f16 %rs21,%rs14,%rs18;
}
	// end inline asm
	// begin inline asm
	{mul.f16 %rs24,%rs44,%rs21;
}
	// end inline asm
	// begin inline asm
	{add.f16 %rs27,%rs21,%rs17;
}
	// end inline asm
	// begin inline asm
	{  cvt.f32.f16 %f9, %rs24;}

	// end inline asm
	// begin inline asm
	{  cvt.f32.f16 %f10, %rs27;}

	// end inline asm
	// begin inline asm
	{rcp.approx.ftz.f32 %f11, %f10;
}
	// end inline asm
	mul.f32 	%f13, %f9, %f11;
	// begin inline asm
	{  cvt.rn.f16.f32 %rs44, %f13;}

	// end inline asm
	// begin inline asm
	{abs.f16 %rs33,%rs44;
}
	// end inline asm
	mov.b16 	%rs37, 143;
	// begin inline asm
	{ .reg .pred __$temp3;
  setp.lt.f16  __$temp3, %rs33, %rs37;
  selp.u16 %rs35, 1, 0, __$temp3;}
	// end inline asm
	setp.eq.s16 	%p2, %rs35, 0;
	@%p2 bra 	$L__BB2_5;
	mov.f32 	%f14, 0f00000000;
	// begin inline asm
	{  cvt.rn.f16.f32 %rs38, %f14;}

	// end inline asm
	// begin inline asm
	{ .reg .pred __$temp3;
  setp.lt.f16  __$temp3, %rs38, %rs33;
  selp.u16 %rs39, 1, 0, __$temp3;}
	// end inline asm
	setp.eq.s16 	%p3, %rs39, 0;
	@%p3 bra 	$L__BB2_5;
	neg.f32 	%f16, %f10;
	fma.rn.f32 	%f17, %f16, %f13, %f9;
	fma.rn.f32 	%f15, %f11, %f17, %f13;
	// begin inline asm
	{  cvt.rn.f16.f32 %rs44, %f15;}

	// end inline asm
$L__BB2_5:
	cvt.f64.f32 	%fd2, %f19;
	// begin inline asm
	{  cvt.f32.f16 %f18, %rs44;}

	// end inline asm
	cvt.f64.f32 	%fd3, %f18;
	st.local.v2.f64 	[%rd1], {%fd2, %fd3};
	cvta.global.u64 	%rd4, %rd3;
	{ // callseq 2, 0
	.param .b64 param0;
	st.param.b64 	[param0], %rd4;
	.param .b64 param1;
	st.param.b64 	[param1], %rd2;
	.param .b32 retval0;
	call.uni (retval0), 
	vprintf, 
	(
	param0, 
	param1
	);
	ld.param.b32 	%r2, [retval0];
	} // callseq 2
	add.f64 	%fd4, %fd2, 0d3F1A36E2EB1C432D;
	cvt.rn.f32.f64 	%f19, %fd4;
	setp.lt.f32 	%p4, %f19, 0f42480000;
	@%p4 bra 	$L__BB2_1;
	ret;

}


// ===== COMPILED SASS (sm_100) =====

	.target	sm_100

	.elftype	@"ET_EXEC"


//--------------------- .note.nv.tkinfo           --------------------------
	.section	.note.nv.tkinfo,"",@"SHT_NOTE"
	.sectionflags	@"SHF_NOTE_NV_TKINFO"
	.tkinfo
        /*0018*/ 	.word	0x00000002
        /*0030*/ 	.string	""
        /*0030*/ 	.string	"ptxas"
        /*0030*/ 	.string	"Cuda compilation tools, release 13.0, V13.0.88"
        /*0030*/ 	.string	"Build cuda_13.0.r13.0/compiler.36424714_0"
        /*0030*/ 	.string	"-arch sm_100 -m 64 "



//--------------------- .note.nv.cuinfo           --------------------------
	.section	.note.nv.cuinfo,"",@"SHT_NOTE"
	.sectionflags	@"SHF_NOTE_NV_CUINFO"
        /*0018*/ 	.short	0x0002
        /*001a*/ 	.short	0x0064
        /*001c*/ 	.short	0x0082
	.zero		2


//--------------------- .nv.info                  --------------------------
	.section	.nv.info,"",@"SHT_CUDA_INFO"
	.align	4


	//----- nvinfo : EIATTR_REGCOUNT
	.align		4
        /*0000*/ 	.byte	0x04, 0x2f
        /*0002*/ 	.short	(.L_4 - .L_3)
	.align		4
.L_3:
        /*0004*/ 	.word	index@(_Z4testv)
        /*0008*/ 	.word	0x0000001e


	//----- nvinfo : EIATTR_FRAME_SIZE
	.align		4
.L_4:
        /*000c*/ 	.byte	0x04, 0x11
        /*000e*/ 	.short	(.L_6 - .L_5)
	.align		4
.L_5:
        /*0010*/ 	.word	index@($__internal_1_$__cuda_sm20_div_rn_f64_full)
        /*0014*/ 	.word	0x00000048


	//----- nvinfo : EIATTR_FRAME_SIZE
	.align		4
.L_6:
        /*0018*/ 	.byte	0x04, 0x11
        /*001a*/ 	.short	(.L_8 - .L_7)
	.align		4
.L_7:
        /*001c*/ 	.word	index@(_Z4testv)
        /*0020*/ 	.word	0x00000048


	//----- nvinfo : EIATTR_REGCOUNT
	.align		4
.L_8:
        /*0024*/ 	.byte	0x04, 0x2f
        /*0026*/ 	.short	(.L_10 - .L_9)
	.align		4
.L_9:
        /*0028*/ 	.word	index@(_Z10test_finalv)
        /*002c*/ 	.word	0x0000001e


	//----- nvinfo : EIATTR_FRAME_SIZE
	.align		4
.L_10:
        /*0030*/ 	.byte	0x04, 0x11
        /*0032*/ 	.short	(.L_12 - .L_11)
	.align		4
.L_11:
        /*0034*/ 	.word	index@($__internal_0_$__cuda_sm20_div_rn_f64_full)
        /*0038*/ 	.word	0x00000020


	//----- nvinfo : EIATTR_FRAME_SIZE
	.align		4
.L_12:
        /*003c*/ 	.byte	0x04, 0x11
        /*003e*/ 	.short	(.L_14 - .L_13)
	.align		4
.L_13:
        /*0040*/ 	.word	index@(_Z10test_finalv)
        /*0044*/ 	.word	0x00000020


	//----- nvinfo : EIATTR_REGCOUNT
	.align		4
.L_14:
        /*0048*/ 	.byte	0x04, 0x2f
        /*004a*/ 	.short	(.L_16 - .L_15)
	.align		4
.L_15:
        /*004c*/ 	.word	index@(_Z4dumpv)
        /*0050*/ 	.word	0x00000019


	//----- nvinfo : EIATTR_FRAME_SIZE
	.align		4
.L_16:
        /*0054*/ 	.byte	0x04, 0x11
        /*0056*/ 	.short	(.L_18 - .L_17)
	.align		4
.L_17:
        /*0058*/ 	.word	index@(_Z4dumpv)
        /*005c*/ 	.word	0x00000010


	//----- nvinfo : EIATTR_MIN_STACK_SIZE
	.align		4
.L_18:
        /*0060*/ 	.byte	0x04, 0x12
        /*0062*/ 	.short	(.L_20 - .L_19)
	.align		4
.L_19:
        /*0064*/ 	.word	index@(_Z4dumpv)
        /*0068*/ 	.word	0x00000010


	//----- nvinfo : EIATTR_MIN_STACK_SIZE
	.align		4
.L_20:
        /*006c*/ 	.byte	0x04, 0x12
        /*006e*/ 	.short	(.L_22 - .L_21)
	.align		4
.L_21:
        /*0070*/ 	.word	index@(_Z10test_finalv)
        /*0074*/ 	.word	0x00000020


	//----- nvinfo : EIATTR_MIN_STACK_SIZE
	.align		4
.L_22:
        /*0078*/ 	.byte	0x04, 0x12
        /*007a*/ 	.short	(.L_24 - .L_23)
	.align		4
.L_23:
        /*007c*/ 	.word	index@(_Z4testv)
        /*0080*/ 	.word	0x00000048
.L_24:


//--------------------- .nv.compat                --------------------------
	.section	.nv.compat,"",@"SHT_CUDA_COMPAT_INFO"
	.align	4
        /*0000*/ 	.byte	0x02, 0x09, 0x00, 0x00, 0x02, 0x02, 0x01, 0x00, 0x02, 0x05, 0x05, 0x00, 0x03, 0x07, 0x01, 0x01
        /*0010*/ 	.byte	0x02, 0x03, 0x00, 0x00, 0x02, 0x06, 0x01, 0x00, 0x04, 0x0b, 0x08, 0x00, 0x01, 0x00, 0x00, 0x00
        /*0020*/ 	.byte	0x00, 0x00, 0x00, 0x00


//--------------------- .nv.info._Z4dumpv         --------------------------
	.section	.nv.info._Z4dumpv,"",@"SHT_CUDA_INFO"
	.sectionflags	@""
	.align	4


	//----- nvinfo : EIATTR_CUDA_API_VERSION
	.align		4
        /*0000*/ 	.byte	0x04, 0x37
        /*0002*/ 	.short	(.L_26 - .L_25)
.L_25:
        /*0004*/ 	.word	0x00000082


	//----- nvinfo : EIATTR_SPARSE_MMA_MASK
	.align		4
.L_26:
        /*0008*/ 	.byte	0x03, 0x50
        /*000a*/ 	.short	0x0000


	//----- nvinfo : EIATTR_MAXREG_COUNT
	.align		4
        /*000c*/ 	.byte	0x03, 0x1b
        /*000e*/ 	.short	0x00ff


	//----- nvinfo : EIATTR_EXTERNS
	.align		4
        /*0010*/ 	.byte	0x04, 0x0f
        /*0012*/ 	.short	(.L_28 - .L_27)


	//   ....[0]....
	.align		4
.L_27:
        /*0014*/ 	.word	index@(vprintf)


	//----- nvinfo : EIATTR_MERCURY_ISA_VERSION
	.align		4
.L_28:
        /*0018*/ 	.byte	0x03, 0x5f
        /*001a*/ 	.short	0x0101


	//----- nvinfo : EIATTR_VRC_CTA_INIT_COUNT
	.align		4
        /*001c*/ 	.byte	0x02, 0x4a
	.zero		1
	.zero		1


	//----- nvinfo : EIATTR_SYSCALL_OFFSETS
	.align		4
        /*0020*/ 	.byte	0x04, 0x46
        /*0022*/ 	.short	(.L_30 - .L_29)


	//   ....[0]....
.L_29:
        /*0024*/ 	.word	0x00000360


	//----- nvinfo : EIATTR_EXIT_INSTR_OFFSETS
	.align		4
.L_30:
        /*0028*/ 	.byte	0x04, 0x1c
        /*002a*/ 	.short	(.L_32 - .L_31)


	//   ....[0]....
.L_31:
        /*002c*/ 	.word	0x000003d0


	//----- nvinfo : EIATTR_CRS_STACK_SIZE
	.align		4
.L_32:
        /*0030*/ 	.byte	0x04, 0x1e
        /*0032*/ 	.short	(.L_34 - .L_33)
.L_33:
        /*0034*/ 	.word	0x00000000


	//----- nvinfo : EIATTR_SW_WAR
	.align		4
.L_34:
        /*0038*/ 	.byte	0x04, 0x36
        /*003a*/ 	.short	(.L_36 - .L_35)
.L_35:
        /*003c*/ 	.word	0x00000008
.L_36:


//--------------------- .nv.info._Z10test_finalv  --------------------------
	.section	.nv.info._Z10test_finalv,"",@"SHT_CUDA_INFO"
	.sectionflags	@""
	.align	4


	//----- nvinfo : EIATTR_CUDA_API_VERSION
	.align		4
        /*0000*/ 	.byte	0x04, 0x37
        /*0002*/ 	.short	(.L_38 - .L_37)
.L_37:
        /*0004*/ 	.word	0x00000082


	//----- nvinfo : EIATTR_SPARSE_MMA_MASK
	.align		4
.L_38:
        /*0008*/ 	.byte	0x03, 0x50
        /*000a*/ 	.short	0x0000


	//----- nvinfo : EIATTR_MAXREG_COUNT
	.align		4
        /*000c*/ 	.byte	0x03, 0x1b
        /*000e*/ 	.short	0x00ff


	//----- nvinfo : EIATTR_EXTERNS
	.align		4
        /*0010*/ 	.byte	0x04, 0x0f
        /*0012*/ 	.short	(.L_40 - .L_39)


	//   ....[0]....
	.align		4
.L_39:
        /*0014*/ 	.word	index@(vprintf)


	//----- nvinfo : EIATTR_MERCURY_ISA_VERSION
	.align		4
.L_40:
        /*0018*/ 	.byte	0x03, 0x5f
        /*001a*/ 	.short	0x0101


	//----- nvinfo : EIATTR_VRC_CTA_INIT_COUNT
	.align		4
        /*001c*/ 	.byte	0x02, 0x4a
	.zero		1
	.zero		1


	//----- nvinfo : EIATTR_SYSCALL_OFFSETS
	.align		4
        /*0020*/ 	.byte	0x04, 0x46
        /*0022*/ 	.short	(.L_42 - .L_41)


	//   ....[0]....
.L_41:
        /*0024*/ 	.word	0x00001670


	//----- nvinfo : EIATTR_EXIT_INSTR_OFFSETS
	.align		4
.L_42:
        /*0028*/ 	.byte	0x04, 0x1c
        /*002a*/ 	.short	(.L_44 - .L_43)


	//   ....[0]....
.L_43:
        /*002c*/ 	.word	0x000016e0


	//----- nvinfo : EIATTR_CRS_STACK_SIZE
	.align		4
.L_44:
        /*0030*/ 	.byte	0x04, 0x1e
        /*0032*/ 	.short	(.L_46 - .L_45)
.L_45:
        /*0034*/ 	.word	0x00000000


	//----- nvinfo : EIATTR_SW_WAR
	.align		4
.L_46:
        /*0038*/ 	.byte	0x04, 0x36
        /*003a*/ 	.short	(.L_48 - .L_47)
.L_47:
        /*003c*/ 	.word	0x00000008
.L_48:


//--------------------- .nv.info._Z4testv         --------------------------
	.section	.nv.info._Z4testv,"",@"SHT_CUDA_INFO"
	.sectionflags	@""
	.align	4


	//----- nvinfo : EIATTR_CUDA_API_VERSION
	.align		4
        /*0000*/ 	.byte	0x04, 0x37
        /*0002*/ 	.short	(.L_50 - .L_49)
.L_49:
        /*0004*/ 	.word	0x00000082


	//----- nvinfo : EIATTR_SPARSE_MMA_MASK
	.align		4
.L_50:
        /*0008*/ 	.byte	0x03, 0x50
        /*000a*/ 	.short	0x0000


	//----- nvinfo : EIATTR_MAXREG_COUNT
	.align		4
        /*000c*/ 	.byte	0x03, 0x1b
        /*000e*/ 	.short	0x00ff


	//----- nvinfo : EIATTR_EXTERNS
	.align		4
        /*0010*/ 	.byte	0x04, 0x0f
        /*0012*/ 	.short	(.L_52 - .L_51)


	//   ....[0]....
	.align		4
.L_51:
        /*0014*/ 	.word	index@(vprintf)


	//----- nvinfo : EIATTR_MERCURY_ISA_VERSION
	.align		4
.L_52:
        /*0018*/ 	.byte	0x03, 0x5f
        /*001a*/ 	.short	0x0101


	//----- nvinfo : EIATTR_VRC_CTA_INIT_COUNT
	.align		4
        /*001c*/ 	.byte	0x02, 0x4a
	.zero		1
	.zero		1


	//----- nvinfo : EIATTR_SYSCALL_OFFSETS
	.align		4
        /*0020*/ 	.byte	0x04, 0x46
        /*0022*/ 	.short	(.L_54 - .L_53)


	//   ....[0]....
.L_53:
        /*0024*/ 	.word	0x00001950


	//----- nvinfo : EIATTR_EXIT_INSTR_OFFSETS
	.align		4
.L_54:
        /*0028*/ 	.byte	0x04, 0x1c
        /*002a*/ 	.short	(.L_56 - .L_55)


	//   ....[0]....
.L_55:
        /*002c*/ 	.word	0x000019c0


	//----- nvinfo : EIATTR_CRS_STACK_SIZE
	.align		4
.L_56:
        /*0030*/ 	.byte	0x04, 0x1e
        /*0032*/ 	.short	(.L_58 - .L_57)
.L_57:
        /*0034*/ 	.word	0x00000000


	//----- nvinfo : EIATTR_SW_WAR
	.align		4
.L_58:
        /*0038*/ 	.byte	0x04, 0x36
        /*003a*/ 	.short	(.L_60 - .L_59)
.L_59:
        /*003c*/ 	.word	0x00000008
.L_60:


//--------------------- .nv.callgraph             --------------------------
	.section	.nv.callgraph,"",@"SHT_CUDA_CALLGRAPH"
	.align	4
	.sectionentsize	8
	.align		4
        /*0000*/ 	.word	0x00000000
	.align		4
        /*0004*/ 	.word	0xffffffff
	.align		4
        /*0008*/ 	.word	index@(_Z4dumpv)
	.align		4
        /*000c*/ 	.word	index@(vprintf)
	.align		4
        /*0010*/ 	.word	index@(_Z10test_finalv)
	.align		4
        /*0014*/ 	.word	index@(vprintf)
	.align		4
        /*0018*/ 	.word	index@(_Z4testv)
	.align		4
        /*001c*/ 	.word	index@(vprintf)
	.align		4
        /*0020*/ 	.word	0x00000000
	.align		4
        /*0024*/ 	.word	0xfffffffe
	.align		4
        /*0028*/ 	.word	0x00000000
	.align		4
        /*002c*/ 	.word	0xfffffffd
	.align		4
        /*0030*/ 	.word	0x00000000
	.align		4
        /*0034*/ 	.word	0xfffffffc


//--------------------- .nv.constant4             --------------------------
	.section	.nv.constant4,"a",@progbits
	.align	8
	.align		8
.nv.constant4:
        /*0000*/ 	.dword	vprintf
	.align		8
        /*0008*/ 	.dword	$str
	.align		8
        /*0010*/ 	.dword	$str$1
	.align		8
        /*0018*/ 	.dword	$str$2


//--------------------- .text._Z4dumpv            --------------------------
	.section	.text._Z4dumpv,"ax",@progbits
	.align	128
        .global         _Z4dumpv
        .type           _Z4dumpv,@function
        .size           _Z4dumpv,(.L_x_47 - _Z4dumpv)
        .other          _Z4dumpv,@"STO_CUDA_ENTRY STV_DEFAULT"
_Z4dumpv:
.text._Z4dumpv:
[----:B------:R-:W0:Y:S01]  /*0000*/  LDC R1, c[0x0][0x37c] ;  /* 0x0000df00ff017b82 */ /* 0x000e220000000800 */
[----:B------:R-:W1:Y:S01]  /*0010*/  LDCU UR4, c[0x0][0x2f8] ;  /* 0x00005f00ff0477ac */ /* 0x000e620008000800 */
[----:B0-----:R-:W-:Y:S02]  /*0020*/  VIADD R1, R1, 0xfffffff0 ;  /* 0xfffffff001017836 */ /* 0x001fe40000000000 */
[----:B------:R-:W-:Y:S01]  /*0030*/  HFMA2 R16, -RZ, RZ, -2.8125, 0 ;  /* 0xc1a00000ff107431 */ /* 0x000fe200000001ff */
[----:B------:R-:W0:Y:S02]  /*0040*/  LDCU UR5, c[0x0][0x2fc] ;  /* 0x00005f80ff0577ac */ /* 0x000e240008000800 */
[----:B-1----:R-:W-:-:S05]  /*0050*/  IADD3 R2, P0, PT, R1, UR4, RZ ;  /* 0x0000000401027c10 */ /* 0x002fca000ff1e0ff */
[----:B0-----:R-:W-:-:S08]  /*0060*/  IMAD.X R22, RZ, RZ, UR5, P0 ;  /* 0x00000005ff167e24 */ /* 0x001fd000080e06ff */
.L_x_3:
[----:B------:R-:W-:Y:S01]  /*0070*/  F2FP.F16.F32.PACK_AB R18, RZ, R16 ;  /* 0x00000010ff12723e */ /* 0x000fe200000000ff */
[----:B------:R-:W-:Y:S01]  /*0080*/  BSSY.RECONVERGENT B0, `(.L_x_0) ;  /* 0x0000022000007945 */ /* 0x000fe20003800200 */
[----:B------:R-:W0:Y:S03]  /*0090*/  F2F.F64.F32 R16, R16 ;  /* 0x0000001000107310 */ /* 0x000e260000201800 */
[----:B------:R-:W-:-:S13]  /*00a0*/  HSETP2.GT.AND P0, PT, R18.H0_H0, 3.998046875, 3.998046875, PT ;  /* 0x43ff43ff12007434 */ /* 0x000fda0003f04800 */
[----:B0-----:R-:W-:Y:S05]  /*00b0*/  @P0 BRA `(.L_x_1) ;  /* 0x0000000000780947 */ /* 0x001fea0003800000 */
[----:B------:R-:W-:Y:S01]  /*00c0*/  HADD2.F32 R0, -RZ, R18.H0_H0 ;  /* 0x20000012ff007230 */ /* 0x000fe20000004100 */
[C---:B------:R-:W-:Y:S01]  /*00d0*/  HSETP2.EQ.AND P1, P0, R18.reuse.H0_H0, 0.0226898193359375, 0.007297515869140625, PT ;  /* 0x25cf1f7912007434 */ /* 0x040fe20003822800 */
[----:B------:R-:W-:Y:S03]  /*00e0*/  I2F.F16 R5, 0x2 ;  /* 0x0000000200057906 */ /* 0x000fe60000200c00 */
[----:B------:R-:W-:Y:S01]  /*00f0*/  FFMA R0, R0, 1.4426950216293334961, -RZ ;  /* 0x3fb8aa3b00007823 */ /* 0x000fe200000008ff */
[----:B------:R-:W-:Y:S02]  /*0100*/  SEL R4, RZ, 0x3c00, !P1 ;  /* 0x00003c00ff047807 */ /* 0x000fe40004800000 */
[----:B------:R-:W-:Y:S02]  /*0110*/  HSETP2.EQ.AND P1, P2, R18.H0_H0, -2.966796875, -2.615234375, PT ;  /* 0xc1efc13b12007434 */ /* 0x000fe40003a22800 */
[----:B------:R-:W-:Y:S01]  /*0120*/  SEL R6, RZ, 0x3c00, !P0 ;  /* 0x00003c00ff067807 */ /* 0x000fe20004000000 */
[----:B------:R-:W0:Y:S02]  /*0130*/  MUFU.EX2 R0, R0 ;  /* 0x0000000000007308 */ /* 0x000e240000000800 */
[----:B0-----:R-:W-:-:S05]  /*0140*/  F2FP.F16.F32.PACK_AB R3, RZ, R0 ;  /* 0x00000000ff03723e */ /* 0x001fca00000000ff */
[----:B------:R-:W-:Y:S01]  /*0150*/  HFMA2 R3, R4.H0_H0, -0.0009765625, -0.0009765625, R3.H0_H0 ;  /* 0x9400940004037831 */ /* 0x000fe20000040803 */
[----:B------:R-:W-:-:S03]  /*0160*/  SEL R4, RZ, 0x3c00, !P1 ;  /* 0x00003c00ff047807 */ /* 0x000fc60004800000 */
[----:B------:R-:W-:Y:S01]  /*0170*/  HFMA2 R3, R6.H0_H0, -0.0009765625, -0.0009765625, R3.H0_H0 ;  /* 0x9400940006037831 */ /* 0x000fe20000040803 */
[----:B------:R-:W-:-:S03]  /*0180*/  SEL R6, RZ, 0x3c00, !P2 ;  /* 0x00003c00ff067807 */ /* 0x000fc60005000000 */
[----:B------:R-:W-:-:S04]  /*0190*/  HFMA2 R3, R4.H0_H0, 6.103515625e-05, 6.103515625e-05, R3.H0_H0 ;  /* 0x0400040004037831 */ /* 0x000fc80000040803 */
[----:B------:R-:W-:-:S04]  /*01a0*/  HFMA2 R3, R6.H0_H0, 3.0517578125e-05, 3.0517578125e-05, R3.H0_H0 ;  /* 0x0200020006037831 */ /* 0x000fc80000040803 */
[----:B------:R-:W-:-:S04]  /*01b0*/  HMUL2 R0, R5.H0_H0, R3.H0_H0 ;  /* 0x2000000305007232 */ /* 0x000fc80000000800 */
[----:B------:R-:W-:-:S04]  /*01c0*/  HFMA2 R9, R3.H0_H0, R3.H0_H0, R0.H0_H0 ;  /* 0x2000000303097231 */ /* 0x000fc80000040800 */
[----:B------:R-:W-:Y:S02]  /*01d0*/  HADD2 R5, R9.H0_H0, R5.H0_H0 ;  /* 0x2000000509057230 */ /* 0x000fe40000000800 */
[----:B------:R-:W-:-:S03]  /*01e0*/  HMUL2 R9, R18.H0_H0, R9.H0_H0 ;  /* 0x2000000912097232 */ /* 0x000fc60000000800 */
[----:B------:R-:W-:Y:S02]  /*01f0*/  HADD2.F32 R4, -RZ, R5.H0_H0 ;  /* 0x20000005ff047230 */ /* 0x000fe40000004100 */
[----:B------:R-:W-:Y:S02]  /*0200*/  HADD2.F32 R9, -RZ, R9.H0_H0 ;  /* 0x20000009ff097230 */ /* 0x000fe40000004100 */
[----:B------:R-:W0:Y:S03]  /*0210*/  MUFU.RCP R3, R4 ;  /* 0x0000000400037308 */ /* 0x000e260000001000 */
[----:B0-----:R-:W-:-:S05]  /*0220*/  FMUL R6, R9, R3 ;  /* 0x0000000309067220 */ /* 0x001fca0000400000 */
[----:B------:R-:W-:-:S05]  /*0230*/  F2FP.F16.F32.PACK_AB R18, RZ, R6 ;  /* 0x00000006ff12723e */ /* 0x000fca00000000ff */
[C---:B------:R-:W-:Y:S02]  /*0240*/  HSETP2.GEU.AND P1, PT, |R18|.reuse.H0_H0, 8.523464202880859375e-06, 8.523464202880859375e-06, PT ;  /* 0x008f008f12007434 */ /* 0x040fe40003f2ea00 */
[----:B------:R-:W-:-:S05]  /*0250*/  HSETP2.GT.AND P0, PT, |R18|.H0_H0, RZ.H0_H0, PT ;  /* 0x200000ff12007234 */ /* 0x000fca0003f04a00 */
[----:B------:R-:W-:-:S13]  /*0260*/  PLOP3.LUT P0, PT, P1, P0, PT, 0xf2, 0x2f ;  /* 0x00000000002f781c */ /* 0x000fda0000f01e72 */
[----:B------:R-:W-:-:S04]  /*0270*/  @!P0 FFMA R0, -R4, R6, R9 ;  /* 0x0000000604008223 */ /* 0x000fc80000000109 */
[----:B------:R-:W-:-:S05]  /*0280*/  @!P0 FFMA R0, R3, R0, R6 ;  /* 0x0000000003008223 */ /* 0x000fca0000000006 */
[----:B------:R-:W-:-:S07]  /*0290*/  @!P0 F2FP.F16.F32.PACK_AB R18, RZ, R0 ;  /* 0x00000000ff12823e */ /* 0x000fce00000000ff */
.L_x_1:
[----:B------:R-:W-:Y:S05]  /*02a0*/  BSYNC.RECONVERGENT B0 ;  /* 0x0000000000007941 */ /* 0x000fea0003800200 */
.L_x_0:
[----:B------:R-:W-:Y:S01]  /*02b0*/  HADD2.F32 R18, -RZ, R18.H0_H0 ;  /* 0x20000012ff127230 */ /* 0x000fe20000004100 */
[----:B------:R-:W-:Y:S01]  /*02c0*/  MOV R0, 0x0 ;  /* 0x0000000000007802 */ /* 0x000fe20000000f00 */
[----:B------:R-:W0:Y:S01]  /*02d0*/  LDCU.64 UR4, c[0x4][0x18] ;  /* 0x01000300ff0477ac */ /* 0x000e220008000a00 */
[----:B------:R-:W-:Y:S01]  /*02e0*/  MOV R6, R2 ;  /* 0x0000000200067202 */ /* 0x000fe20000000f00 */
[----:B------:R-:W-:Y:S01]  /*02f0*/  IMAD.MOV.U32 R7, RZ, RZ, R22 ;  /* 0x000000ffff077224 */ /* 0x000fe200078e0016 */
[----:B------:R1:W2:Y:S01]  /*0300*/  LDC.64 R8, c[0x4][R0] ;  /* 0x0100000000087b82 */ /* 0x0002a20000000a00 */
[----:B------:R-:W3:Y:S01]  /*0310*/  F2F.F64.F32 R18, R18 ;  /* 0x0000001200127310 */ /* 0x000ee20000201800 */
[----:B0-----:R-:W-:Y:S01]  /*0320*/  MOV R4, UR4 ;  /* 0x0000000400047c02 */ /* 0x001fe20008000f00 */
[----:B---3--:R1:W-:Y:S01]  /*0330*/  STL.128 [R1], R16 ;  /* 0x0000001001007387 */ /* 0x0083e20000100c00 */
[----:B------:R-:W-:-:S07]  /*0340*/  IMAD.U32 R5, RZ, RZ, UR5 ;  /* 0x00000005ff057e24 */ /* 0x000fce000f8e00ff */
[----:B------:R-:W-:-:S07]  /*0350*/  LEPC R20, `(.L_x_2) ;  /* 0x000000001014794e */ /* 0x000fce0000000000 */
[----:B-12---:R-:W-:Y:S05]  /*0360*/  CALL.ABS.NOINC R8 ;  /* 0x0000000008007343 */ /* 0x006fea0003c00000 */
.L_x_2:
[----:B------:R-:W-:Y:S01]  /*0370*/  UMOV UR4, 0xeb1c432d ;  /* 0xeb1c432d00047882 */ /* 0x000fe20000000000 */
[----:B------:R-:W-:Y:S02]  /*0380*/  UMOV UR5, 0x3f1a36e2 ;  /* 0x3f1a36e200057882 */ /* 0x000fe40000000000 */
[----:B------:R-:W-:-:S10]  /*0390*/  DADD R16, R16, UR4 ;  /* 0x0000000410107e29 */ /* 0x000fd40008000000 */
[----:B------:R-:W0:Y:S02]  /*03a0*/  F2F.F32.F64 R16, R16 ;  /* 0x0000001000107310 */ /* 0x000e240000301000 */
[----:B0-----:R-:W-:-:S13]  /*03b0*/  FSETP.GEU.AND P0, PT, R16, 50, PT ;  /* 0x424800001000780b */ /* 0x001fda0003f0e000 */
[----:B------:R-:W-:Y:S05]  /*03c0*/  @!P0 BRA `(.L_x_3) ;  /* 0xfffffffc00288947 */ /* 0x000fea000383ffff */
[----:B------:R-:W-:Y:S05]  /*03d0*/  EXIT ;  /* 0x000000000000794d */ /* 0x000fea0003800000 */
.L_x_4:
[----:B------:R-:W-:-:S00]  /*03e0*/  BRA `(.L_x_4) ;  /* 0xfffffffc00fc7947 */ /* 0x000fc0000383ffff */
[----:B------:R-:W-:-:S00]  /*03f0*/  NOP ;  /* 0x0000000000007918 */ /* 0x000fc00000000000 */
        /* <DEDUP_REMOVED lines=8> */
.L_x_47:


//--------------------- .text._Z10test_finalv     --------------------------
	.section	.text._Z10test_finalv,"ax",@progbits
	.align	128
        .global         _Z10test_finalv
        .type           _Z10test_finalv,@function
        .size           _Z10test_finalv,(.L_x_45 - _Z10test_finalv)
        .other          _Z10test_finalv,@"STO_CUDA_ENTRY STV_DEFAULT"
_Z10test_finalv:
.text._Z10test_finalv:
[----:B------:R-:W0:Y:S01]  /*0000*/  LDC R1, c[0x0][0x37c] ;  /* 0x0000df00ff017b82 */ /* 0x000e220000000800 */
[----:B------:R-:W1:Y:S01]  /*0010*/  LDCU UR4, c[0x0][0x2f8] ;  /* 0x00005f00ff0477ac */ /* 0x000e620008000800 */
[----:B0-----:R-:W-:Y:S02]  /*0020*/  VIADD R1, R1, 0xffffffe0 ;  /* 0xffffffe001017836 */ /* 0x001fe40000000000 */
[----:B------:R-:W-:Y:S01]  /*0030*/  IMAD.MOV.U32 R3, RZ, RZ, -0x3d380000 ;  /* 0xc2c80000ff037424 */ /* 0x000fe200078e00ff */
[----:B------:R-:W0:Y:S02]  /*0040*/  LDCU UR5, c[0x0][0x2fc] ;  /* 0x00005f80ff0577ac */ /* 0x000e240008000800 */
[----:B-1----:R-:W-:-:S05]  /*0050*/  IADD3 R22, P0, PT, R1, UR4, RZ ;  /* 0x0000000401167c10 */ /* 0x002fca000ff1e0ff */
[----:B0-----:R-:W-:-:S08]  /*0060*/  IMAD.X R2, RZ, RZ, UR5, P0 ;  /* 0x00000005ff027e24 */ /* 0x001fd000080e06ff */
.L_x_19:
[----:B------:R-:W0:Y:S01]  /*0070*/  F2F.F64.F32 R16, R3 ;  /* 0x0000000300107310 */ /* 0x000e220000201800 */
[----:B------:R-:W-:Y:S01]  /*0080*/  IMAD.MOV.U32 R6, RZ, RZ, 0x652b82fe ;  /* 0x652b82feff067424 */ /* 0x000fe200078e00ff */
[----:B------:R-:W-:Y:S01]  /*0090*/  UMOV UR4, 0x3b39803f ;  /* 0x3b39803f00047882 */ /* 0x000fe20000000000 */
[----:B------:R-:W-:Y:S01]  /*00a0*/  IMAD.MOV.U32 R7, RZ, RZ, 0x3ff71547 ;  /* 0x3ff71547ff077424 */ /* 0x000fe200078e00ff */
[----:B------:R-:W-:Y:S01]  /*00b0*/  UMOV UR5, 0x3c7abc9e ;  /* 0x3c7abc9e00057882 */ /* 0x000fe20000000000 */
[----:B------:R-:W-:Y:S01]  /*00c0*/  IMAD.MOV.U32 R4, RZ, RZ, -0x105c611 ;  /* 0xfefa39efff047424 */ /* 0x000fe200078e00ff */
[----:B------:R-:W-:Y:S01]  /*00d0*/  BSSY.RECONVERGENT B0, `(.L_x_5) ;  /* 0x0000036000007945 */ /* 0x000fe20003800200 */
[----:B------:R-:W-:Y:S02]  /*00e0*/  IMAD.MOV.U32 R5, RZ, RZ, 0x3fe62e42 ;  /* 0x3fe62e42ff057424 */ /* 0x000fe400078e00ff */
[----:B0-----:R-:W-:Y:S01]  /*00f0*/  DFMA R6, R16, R6, 6.75539944105574400000e+15 ;  /* 0x433800001006742b */ /* 0x001fe20000000006 */
[----:B------:R-:W-:-:S07]  /*0100*/  FSETP.GEU.AND P0, PT, |R17|, 4.1917929649353027344, PT ;  /* 0x4086232b1100780b */ /* 0x000fce0003f0e200 */
[----:B------:R-:W-:-:S08]  /*0110*/  DADD R8, R6, -6.75539944105574400000e+15 ;  /* 0xc338000006087429 */ /* 0x000fd00000000000 */
[----:B------:R-:W-:-:S08]  /*0120*/  DFMA R10, R8, -R4, R16 ;  /* 0x80000004080a722b */ /* 0x000fd00000000010 */
[----:B------:R-:W-:Y:S01]  /*0130*/  DFMA R8, R8, -UR4, R10 ;  /* 0x8000000408087c2b */ /* 0x000fe2000800000a */
[----:B------:R-:W-:Y:S01]  /*0140*/  UMOV UR4, 0x69ce2bdf ;  /* 0x69ce2bdf00047882 */ /* 0x000fe20000000000 */
[----:B------:R-:W-:Y:S01]  /*0150*/  IMAD.MOV.U32 R10, RZ, RZ, -0x35dec16 ;  /* 0xfca213eaff0a7424 */ /* 0x000fe200078e00ff */
[----:B------:R-:W-:Y:S01]  /*0160*/  UMOV UR5, 0x3e5ade15 ;  /* 0x3e5ade1500057882 */ /* 0x000fe20000000000 */
[----:B------:R-:W-:-:S06]  /*0170*/  IMAD.MOV.U32 R11, RZ, RZ, 0x3e928af3 ;  /* 0x3e928af3ff0b7424 */ /* 0x000fcc00078e00ff */
[----:B------:R-:W-:Y:S01]  /*0180*/  DFMA R10, R8, UR4, R10 ;  /* 0x00000004080a7c2b */ /* 0x000fe2000800000a */
[----:B------:R-:W-:Y:S01]  /*0190*/  UMOV UR4, 0x62401315 ;  /* 0x6240131500047882 */ /* 0x000fe20000000000 */
[----:B------:R-:W-:-:S06]  /*01a0*/  UMOV UR5, 0x3ec71dee ;  /* 0x3ec71dee00057882 */ /* 0x000fcc0000000000 */
[----:B------:R-:W-:Y:S01]  /*01b0*/  DFMA R10, R8, R10, UR4 ;  /* 0x00000004080a7e2b */ /* 0x000fe2000800000a */
        /* <DEDUP_REMOVED lines=20> */
[----:B------:R-:W-:-:S08]  /*0300*/  DFMA R10, R8, R10, UR4 ;  /* 0x00000004080a7e2b */ /* 0x000fd0000800000a */
[----:B------:R-:W-:-:S08]  /*0310*/  DFMA R10, R8, R10, 1 ;  /* 0x3ff00000080a742b */ /* 0x000fd0000000000a */
[----:B------:R-:W-:-:S10]  /*0320*/  DFMA R10, R8, R10, 1 ;  /* 0x3ff00000080a742b */ /* 0x000fd4000000000a */
[----:B------:R-:W-:Y:S02]  /*0330*/  IMAD R13, R6, 0x100000, R11 ;  /* 0x00100000060d7824 */ /* 0x000fe400078e020b */
[----:B------:R-:W-:Y:S01]  /*0340*/  IMAD.MOV.U32 R12, RZ, RZ, R10 ;  /* 0x000000ffff0c7224 */ /* 0x000fe200078e000a */
[----:B------:R-:W-:Y:S06]  /*0350*/  @!P0 BRA `(.L_x_6) ;  /* 0x0000000000348947 */ /* 0x000fec0003800000 */
[----:B------:R-:W-:Y:S01]  /*0360*/  FSETP.GEU.AND P1, PT, |R17|, 4.2275390625, PT ;  /* 0x408748001100780b */ /* 0x000fe20003f2e200 */
[----:B------:R-:W-:Y:S01]  /*0370*/  DADD R8, R16, +INF ;  /* 0x7ff0000010087429 */ /* 0x000fe20000000000 */
[----:B------:R-:W-:-:S09]  /*0380*/  FSETP.GEU.AND P0, PT, R3, RZ, PT ;  /* 0x000000ff0300720b */ /* 0x000fd20003f0e000 */
[----:B------:R-:W-:Y:S02]  /*0390*/  FSEL R13, R9, RZ, P0 ;  /* 0x000000ff090d7208 */ /* 0x000fe40000000000 */
[----:B------:R-:W-:Y:S02]  /*03a0*/  @!P1 LEA.HI R0, R6, R6, RZ, 0x1 ;  /* 0x0000000606009211 */ /* 0x000fe400078f08ff */
[----:B------:R-:W-:Y:S01]  /*03b0*/  FSEL R12, R8, RZ, P0 ;  /* 0x000000ff080c7208 */ /* 0x000fe20000000000 */
[----:B------:R-:W-:Y:S01]  /*03c0*/  @!P1 IMAD.MOV.U32 R8, RZ, RZ, RZ ;  /* 0x000000ffff089224 */ /* 0x000fe200078e00ff */
[----:B------:R-:W-:-:S05]  /*03d0*/  @!P1 SHF.R.S32.HI R7, RZ, 0x1, R0 ;  /* 0x00000001ff079819 */ /* 0x000fca0000011400 */
[----:B------:R-:W-:Y:S01]  /*03e0*/  @!P1 IMAD.IADD R6, R6, 0x1, -R7 ;  /* 0x0000000106069824 */ /* 0x000fe200078e0a07 */
[----:B------:R-:W-:-:S04]  /*03f0*/  @!P1 LEA R7, R7, R11, 0x14 ;  /* 0x0000000b07079211 */ /* 0x000fc800078ea0ff */
[----:B------:R-:W-:Y:S01]  /*0400*/  @!P1 LEA R9, R6, 0x3ff00000, 0x14 ;  /* 0x3ff0000006099811 */ /* 0x000fe200078ea0ff */
[----:B------:R-:W-:-:S06]  /*0410*/  @!P1 IMAD.MOV.U32 R6, RZ, RZ, R10 ;  /* 0x000000ffff069224 */ /* 0x000fcc00078e000a */
[----:B------:R-:W-:-:S11]  /*0420*/  @!P1 DMUL R12, R6, R8 ;  /* 0x00000008060c9228 */ /* 0x000fd60000000000 */
.L_x_6:
[----:B------:R-:W-:Y:S05]  /*0430*/  BSYNC.RECONVERGENT B0 ;  /* 0x0000000000007941 */ /* 0x000fea0003800200 */
.L_x_5:
[C---:B------:R-:W-:Y:S01]  /*0440*/  FSETP.GT.AND P0, PT, R13.reuse, -1.6999999284744262695, PT ;  /* 0xbfd999990d00780b */ /* 0x040fe20003f04000 */
[----:B------:R-:W-:Y:S03]  /*0450*/  BSSY.RECONVERGENT B0, `(.L_x_7) ;  /* 0x0000089000007945 */ /* 0x000fe60003800200 */
[----:B------:R-:W-:-:S13]  /*0460*/  FSETP.GEU.OR P0, PT, R13, 1.7916666269302368164, !P0 ;  /* 0x3fe555550d00780b */ /* 0x000fda000470e400 */
[----:B------:R-:W-:Y:S05]  /*0470*/  @P0 BRA `(.L_x_8) ;  /* 0x0000000000d40947 */ /* 0x000fea0003800000 */
[----:B------:R-:W-:Y:S01]  /*0480*/  DADD R8, R12, 2 ;  /* 0x400000000c087429 */ /* 0x000fe20000000000 */
[----:B------:R-:W-:Y:S01]  /*0490*/  IMAD.MOV.U32 R4, RZ, RZ, 0x1 ;  /* 0x00000001ff047424 */ /* 0x000fe200078e00ff */
[----:B------:R-:W-:Y:S01]  /*04a0*/  FSETP.GEU.AND P1, PT, |R13|, 6.5827683646048100446e-37, PT ;  /* 0x036000000d00780b */ /* 0x000fe20003f2e200 */
[----:B------:R-:W-:Y:S03]  /*04b0*/  BSSY.RECONVERGENT B1, `(.L_x_9) ;  /* 0x0000013000017945 */ /* 0x000fe60003800200 */
[----:B------:R-:W0:Y:S02]  /*04c0*/  MUFU.RCP64H R5, R9 ;  /* 0x0000000900057308 */ /* 0x000e240000001800 */
[----:B0-----:R-:W-:-:S08]  /*04d0*/  DFMA R6, -R8, R4, 1 ;  /* 0x3ff000000806742b */ /* 0x001fd00000000104 */
[----:B------:R-:W-:-:S08]  /*04e0*/  DFMA R6, R6, R6, R6 ;  /* 0x000000060606722b */ /* 0x000fd00000000006 */
[----:B------:R-:W-:-:S08]  /*04f0*/  DFMA R6, R4, R6, R4 ;  /* 0x000000060406722b */ /* 0x000fd00000000004 */
[----:B------:R-:W-:-:S08]  /*0500*/  DFMA R4, -R8, R6, 1 ;  /* 0x3ff000000804742b */ /* 0x000fd00000000106 */
[----:B------:R-:W-:-:S08]  /*0510*/  DFMA R4, R6, R4, R6 ;  /* 0x000000040604722b */ /* 0x000fd00000000006 */
[----:B------:R-:W-:-:S08]  /*0520*/  DMUL R6, R4, R12 ;  /* 0x0000000c04067228 */ /* 0x000fd00000000000 */
[----:B------:R-:W-:-:S08]  /*0530*/  DFMA R10, -R8, R6, R12 ;  /* 0x00000006080a722b */ /* 0x000fd0000000010c */
[----:B------:R-:W-:-:S10]  /*0540*/  DFMA R4, R4, R10, R6 ;  /* 0x0000000a0404722b */ /* 0x000fd40000000006 */
[----:B------:R-:W-:-:S05]  /*0550*/  FFMA R0, RZ, R9, R5 ;  /* 0x00000009ff007223 */ /* 0x000fca0000000005 */
[----:B------:R-:W-:-:S13]  /*0560*/  FSETP.GT.AND P0, PT, |R0|, 1.469367938527859385e-39, PT ;  /* 0x001000000000780b */ /* 0x000fda0003f04200 */
[----:B------:R-:W-:Y:S05]  /*0570*/  @P0 BRA P1, `(.L_x_10) ;  /* 0x0000000000180947 */ /* 0x000fea0000800000 */
[----:B------:R-:W-:Y:S01]  /*0580*/  IMAD.MOV.U32 R6, RZ, RZ, R12 ;  /* 0x000000ffff067224 */ /* 0x000fe200078e000c */
[----:B------:R-:W-:Y:S01]  /*0590*/  MOV R0, 0x5c0 ;  /* 0x000005c000007802 */ /* 0x000fe20000000f00 */
[----:B------:R-:W-:-:S07]  /*05a0*/  IMAD.MOV.U32 R7, RZ, RZ, R13 ;  /* 0x000000ffff077224 */ /* 0x000fce00078e000d */
[----:B------:R-:W-:Y:S05]  /*05b0*/  CALL.REL.NOINC `($__internal_0_$__cuda_sm20_div_rn_f64_full) ;  /* 0x00000010004c7944 */ /* 0x000fea0003c00000 */
[----:B------:R-:W-:Y:S02]  /*05c0*/  IMAD.MOV.U32 R4, RZ, RZ, R6 ;  /* 0x000000ffff047224 */ /* 0x000fe400078e0006 */
[----:B------:R-:W-:-:S07]  /*05d0*/  IMAD.MOV.U32 R5, RZ, RZ, R7 ;  /* 0x000000ffff057224 */ /* 0x000fce00078e0007 */
.L_x_10:
[----:B------:R-:W-:Y:S05]  /*05e0*/  BSYNC.RECONVERGENT B1 ;  /* 0x0000000000017941 */ /* 0x000fea0003800200 */
.L_x_9:
[----:B------:R-:W-:Y:S01]  /*05f0*/  DMUL R6, R4, -R12 ;  /* 0x8000000c04067228 */ /* 0x000fe20000000000 */
[----:B------:R-:W-:Y:S01]  /*0600*/  IMAD.MOV.U32 R10, RZ, RZ, -0x314d23bc ;  /* 0xceb2dc44ff0a7424 */ /* 0x000fe200078e00ff */
[----:B------:R-:W-:Y:S01]  /*0610*/  UMOV UR4, 0x2fbe14b5 ;  /* 0x2fbe14b500047882 */ /* 0x000fe20000000000 */
[----:B------:R-:W-:Y:S01]  /*0620*/  IMAD.MOV.U32 R11, RZ, RZ, 0x3ed087ff ;  /* 0x3ed087ffff0b7424 */ /* 0x000fe200078e00ff */
[----:B------:R-:W-:-:S04]  /*0630*/  UMOV UR5, 0x3eb372fb ;  /* 0x3eb372fb00057882 */ /* 0x000fc80000000000 */
[----:B------:R-:W-:-:S08]  /*0640*/  DADD R4, R6, R12 ;  /* 0x0000000006047229 */ /* 0x000fd0000000000c */
[----:B------:R-:W-:-:S08]  /*0650*/  DMUL R8, R4, R4 ;  /* 0x0000000404087228 */ /* 0x000fd00000000000 */
        /* <DEDUP_REMOVED lines=19> */
[----:B------:R-:W-:-:S08]  /*0790*/  DMUL R10, R8, R10 ;  /* 0x0000000a080a7228 */ /* 0x000fd00000000000 */
[----:B------:R-:W-:-:S08]  /*07a0*/  DFMA R10, R4, R10, R6 ;  /* 0x0000000a040a722b */ /* 0x000fd00000000006 */
[----:B------:R-:W-:Y:S01]  /*07b0*/  DADD R8, R10, R12 ;  /* 0x000000000a087229 */ /* 0x000fe2000000000c */
[----:B------:R-:W-:Y:S10]  /*07c0*/  BRA `(.L_x_11) ;  /* 0x0000000400447947 */ /* 0x000ff40003800000 */
.L_x_8:
[----:B------:R-:W-:-:S10]  /*07d0*/  DADD R6, R12, 1 ;  /* 0x3ff000000c067429 */ /* 0x000fd40000000000 */
[----:B------:R-:W-:Y:S01]  /*07e0*/  ISETP.GT.AND P0, PT, R7, 0xfffff, PT ;  /* 0x000fffff0700780c */ /* 0x000fe20003f04270 */
[----:B------:R-:W-:Y:S01]  /*07f0*/  IMAD.MOV.U32 R8, RZ, RZ, R6 ;  /* 0x000000ffff087224 */ /* 0x000fe200078e0006 */
[----:B------:R-:W-:-:S11]  /*0800*/  MOV R9, R7 ;  /* 0x0000000700097202 */ /* 0x000fd60000000f00 */
[----:B------:R-:W-:-:S10]  /*0810*/  @!P0 DMUL R8, R8, 1.80143985094819840000e+16 ;  /* 0x4350000008088828 */ /* 0x000fd40000000000 */
[----:B------:R-:W-:Y:S02]  /*0820*/  @!P0 IMAD.MOV.U32 R7, RZ, RZ, R9 ;  /* 0x000000ffff078224 */ /* 0x000fe400078e0009 */
[----:B------:R-:W-:Y:S02]  /*0830*/  @!P0 IMAD.MOV.U32 R6, RZ, RZ, R8 ;  /* 0x000000ffff068224 */ /* 0x000fe400078e0008 */
[----:B------:R-:W-:-:S05]  /*0840*/  VIADD R0, R7, 0xffffffff ;  /* 0xffffffff07007836 */ /* 0x000fca0000000000 */
[----:B------:R-:W-:Y:S01]  /*0850*/  ISETP.GT.U32.AND P1, PT, R0, 0x7feffffe, PT ;  /* 0x7feffffe0000780c */ /* 0x000fe20003f24070 */
[----:B------:R-:W-:Y:S02]  /*0860*/  IMAD.MOV.U32 R0, RZ, RZ, -0x3ff ;  /* 0xfffffc01ff007424 */ /* 0x000fe400078e00ff */
[----:B------:R-:W-:-:S10]  /*0870*/  @!P0 IMAD.MOV.U32 R0, RZ, RZ, -0x435 ;  /* 0xfffffbcbff008424 */ /* 0x000fd400078e00ff */
[----:B------:R-:W-:Y:S05]  /*0880*/  @P1 BRA `(.L_x_12) ;  /* 0x0000000000fc1947 */ /* 0x000fea0003800000 */
[----:B------:R-:W-:Y:S01]  /*0890*/  LOP3.LUT R8, R7, 0xfffff, RZ, 0xc0, !PT ;  /* 0x000fffff07087812 */ /* 0x000fe200078ec0ff */
[----:B------:R-:W-:Y:S01]  /*08a0*/  IMAD.MOV.U32 R10, RZ, RZ, RZ ;  /* 0x000000ffff0a7224 */ /* 0x000fe200078e00ff */
[----:B------:R-:W-:Y:S01]  /*08b0*/  MOV R21, 0x3ed0ee25 ;  /* 0x3ed0ee2500157802 */ /* 0x000fe20000000f00 */
[----:B------:R-:W-:Y:S01]  /*08c0*/  IMAD.MOV.U32 R20, RZ, RZ, -0x748574fc ;  /* 0x8b7a8b04ff147424 */ /* 0x000fe200078e00ff */
[----:B------:R-:W-:Y:S01]  /*08d0*/  LOP3.LUT R9, R8, 0x3ff00000, RZ, 0xfc, !PT ;  /* 0x3ff0000008097812 */ /* 0x000fe200078efcff */
[----:B------:R-:W-:Y:S01]  /*08e0*/  IMAD.MOV.U32 R8, RZ, RZ, R6 ;  /* 0x000000ffff087224 */ /* 0x000fe200078e0006 */
[----:B------:R-:W-:Y:S01]  /*08f0*/  UMOV UR4, 0x3ae80f1e ;  /* 0x3ae80f1e00047882 */ /* 0x000fe20000000000 */
[----:B------:R-:W-:Y:S01]  /*0900*/  UMOV UR5, 0x3eb1380b ;  /* 0x3eb1380b00057882 */ /* 0x000fe20000000000 */
[----:B------:R-:W-:Y:S01]  /*0910*/  ISETP.GE.U32.AND P0, PT, R9, 0x3ff6a09f, PT ;  /* 0x3ff6a09f0900780c */ /* 0x000fe20003f06070 */
[----:B------:R-:W-:Y:S01]  /*0920*/  IMAD.MOV.U32 R25, RZ, RZ, 0x43300000 ;  /* 0x43300000ff197424 */ /* 0x000fe200078e00ff */
[----:B------:R-:W-:Y:S01]  /*0930*/  LEA.HI R0, R7, R0, RZ, 0xc ;  /* 0x0000000007007211 */ /* 0x000fe200078f60ff */
[----:B------:R-:W-:Y:S01]  /*0940*/  UMOV UR6, 0x80000000 ;  /* 0x8000000000067882 */ /* 0x000fe20000000000 */
[----:B------:R-:W-:-:S09]  /*0950*/  UMOV UR7, 0x43300000 ;  /* 0x4330000000077882 */ /* 0x000fd20000000000 */
[----:B------:R-:W-:Y:S02]  /*0960*/  @P0 VIADD R11, R9, 0xfff00000 ;  /* 0xfff00000090b0836 */ /* 0x000fe40000000000 */
[----:B------:R-:W-:Y:S02]  /*0970*/  @P0 VIADD R0, R0, 0x1 ;  /* 0x0000000100000836 */ /* 0x000fe40000000000 */
[----:B------:R-:W-:-:S03]  /*0980*/  @P0 IMAD.MOV.U32 R9, RZ, RZ, R11 ;  /* 0x000000ffff090224 */ /* 0x000fc600078e000b */
[----:B------:R-:W-:-:S03]  /*0990*/  LOP3.LUT R24, R0, 0x80000000, RZ, 0x3c, !PT ;  /* 0x8000000000187812 */ /* 0x000fc600078e3cff */
[C---:B------:R-:W-:Y:S02]  /*09a0*/  DADD R18, R8.reuse, 1 ;  /* 0x3ff0000008127429 */ /* 0x040fe40000000000 */
[----:B------:R-:W-:-:S04]  /*09b0*/  DADD R8, R8, -1 ;  /* 0xbff0000008087429 */ /* 0x000fc80000000000 */
[----:B------:R-:W0:Y:S02]  /*09c0*/  MUFU.RCP64H R11, R19 ;  /* 0x00000013000b7308 */ /* 0x000e240000001800 */
[----:B0-----:R-:W-:-:S08]  /*09d0*/  DFMA R12, -R18, R10, 1 ;  /* 0x3ff00000120c742b */ /* 0x001fd0000000010a */
[----:B------:R-:W-:-:S08]  /*09e0*/  DFMA R12, R12, R12, R12 ;  /* 0x0000000c0c0c722b */ /* 0x000fd0000000000c */
[----:B------:R-:W-:-:S08]  /*09f0*/  DFMA R10, R10, R12, R10 ;  /* 0x0000000c0a0a722b */ /* 0x000fd0000000000a */
[----:B------:R-:W-:-:S08]  /*0a00*/  DMUL R12, R8, R10 ;  /* 0x0000000a080c7228 */ /* 0x000fd00000000000 */
[----:B------:R-:W-:-:S08]  /*0a10*/  DFMA R12, R8, R10, R12 ;  /* 0x0000000a080c722b */ /* 0x000fd0000000000c */
[----:B------:R-:W-:Y:S02]  /*0a20*/  DMUL R14, R12, R12 ;  /* 0x0000000c0c0e7228 */ /* 0x000fe40000000000 */
[----:B------:R-:W-:-:S06]  /*0a30*/  DADD R6, R8, -R12 ;  /* 0x0000000008067229 */ /* 0x000fcc000000080c */
[----:B------:R-:W-:Y:S01]  /*0a40*/  DFMA R18, R14, UR4, R20 ;  /* 0x000000040e127c2b */ /* 0x000fe20008000014 */
[----:B------:R-:W-:Y:S01]  /*0a50*/  UMOV UR4, 0x9f02676f ;  /* 0x9f02676f00047882 */ /* 0x000fe20000000000 */
[----:B------:R-:W-:Y:S01]  /*0a60*/  UMOV UR5, 0x3ef3b266 ;  /* 0x3ef3b26600057882 */ /* 0x000fe20000000000 */
[----:B------:R-:W-:Y:S02]  /*0a70*/  DADD R20, R6, R6 ;  /* 0x0000000006147229 */ /* 0x000fe40000000006 */
[----:B------:R-:W-:Y:S01]  /*0a80*/  DADD R6, R24, -UR6 ;  /* 0x8000000618067e29 */ /* 0x000fe20008000000 */
[----:B------:R-:W-:Y:S01]  /*0a90*/  UMOV UR6, 0xfefa39ef ;  /* 0xfefa39ef00067882 */ /* 0x000fe20000000000 */
[----:B------:R-:W-:Y:S01]  /*0aa0*/  UMOV UR7, 0x3fe62e42 ;  /* 0x3fe62e4200077882 */ /* 0x000fe20000000000 */
[----:B------:R-:W-:Y:S01]  /*0ab0*/  DFMA R18, R14, R18, UR4 ;  /* 0x000000040e127e2b */ /* 0x000fe20008000012 */
[----:B------:R-:W-:Y:S01]  /*0ac0*/  UMOV UR4, 0xa9ab0956 ;  /* 0xa9ab095600047882 */ /* 0x000fe20000000000 */
[----:B------:R-:W-:Y:S01]  /*0ad0*/  UMOV UR5, 0x3f1745cb ;  /* 0x3f1745cb00057882 */ /* 0x000fe20000000000 */
[----:B------:R-:W-:-:S02]  /*0ae0*/  DFMA R20, R8, -R12, R20 ;  /* 0x8000000c0814722b */ /* 0x000fc40000000014 */
[----:B------:R-:W-:-:S03]  /*0af0*/  DFMA R8, R6, UR6, R12 ;  /* 0x0000000606087c2b */ /* 0x000fc6000800000c */
[----:B------:R-:W-:Y:S01]  /*0b00*/  DFMA R18, R14, R18, UR4 ;  /* 0x000000040e127e2b */ /* 0x000fe20008000012 */
[----:B------:R-:W-:Y:S01]  /*0b10*/  UMOV UR4, 0x2d1b5154 ;  /* 0x2d1b515400047882 */ /* 0x000fe20000000000 */
[----:B------:R-:W-:Y:S01]  /*0b20*/  UMOV UR5, 0x3f3c71c7 ;  /* 0x3f3c71c700057882 */ /* 0x000fe20000000000 */
[----:B------:R-:W-:Y:S02]  /*0b30*/  DMUL R20, R10, R20 ;  /* 0x000000140a147228 */ /* 0x000fe40000000000 */
[----:B------:R-:W-:-:S03]  /*0b40*/  DFMA R4, R6, -R4, R8 ;  /* 0x800000040604722b */ /* 0x000fc60000000008 */
[----:B------:R-:W-:Y:S01]  /*0b50*/  DFMA R18, R14, R18, UR4 ;  /* 0x000000040e127e2b */ /* 0x000fe20008000012 */
[----:B------:R-:W-:Y:S01]  /*0b60*/  UMOV UR4, 0x923be72d ;  /* 0x923be72d00047882 */ /* 0x000fe20000000000 */
[----:B------:R-:W-:-:S03]  /*0b70*/  UMOV UR5, 0x3f624924 ;  /* 0x3f62492400057882 */ /* 0x000fc60000000000 */
[----:B------:R-:W-:-:S03]  /*0b80*/  DADD R4, -R12, R4 ;  /* 0x000000000c047229 */ /* 0x000fc60000000104 */
        /* <DEDUP_REMOVED lines=9> */
[----:B------:R-:W-:-:S08]  /*0c20*/  DMUL R18, R14, R18 ;  /* 0x000000120e127228 */ /* 0x000fd00000000000 */
[----:B------:R-:W-:-:S08]  /*0c30*/  DFMA R18, R12, R18, R20 ;  /* 0x000000120c12722b */ /* 0x000fd00000000014 */
[----:B------:R-:W-:-:S08]  /*0c40*/  DADD R4, R18, -R4 ;  /* 0x0000000012047229 */ /* 0x000fd00000000804 */
[----:B------:R-:W-:-:S08]  /*0c50*/  DFMA R4, R6, UR4, R4 ;  /* 0x0000000406047c2b */ /* 0x000fd00008000004 */
[----:B------:R-:W-:Y:S01]  /*0c60*/  DADD R8, R8, R4 ;  /* 0x0000000008087229 */ /* 0x000fe20000000004 */
[----:B------:R-:W-:Y:S10]  /*0c70*/  BRA `(.L_x_11) ;  /* 0x0000000000187947 */ /* 0x000ff40003800000 */
.L_x_12:
[----:B------:R-:W-:Y:S01]  /*0c80*/  IMAD.MOV.U32 R4, RZ, RZ, 0x0 ;  /* 0x00000000ff047424 */ /* 0x000fe200078e00ff */
[----:B------:R-:W-:Y:S01]  /*0c90*/  LOP3.LUT P0, RZ, R9, 0x7fffffff, RZ, 0xc0, !PT ;  /* 0x7fffffff09ff7812 */ /* 0x000fe2000780c0ff */
[----:B------:R-:W-:-:S06]  /*0ca0*/  IMAD.MOV.U32 R5, RZ, RZ, 0x7ff00000 ;  /* 0x7ff00000ff057424 */ /* 0x000fcc00078e00ff */
[----:B------:R-:W-:-:S10]  /*0cb0*/  DFMA R4, R8, R4, +INF ;  /* 0x7ff000000804742b */ /* 0x000fd40000000004 */
[----:B------:R-:W-:Y:S02]  /*0cc0*/  FSEL R8, R4, RZ, P0 ;  /* 0x000000ff04087208 */ /* 0x000fe40000000000 */
[----:B------:R-:W-:-:S07]  /*0cd0*/  FSEL R9, R5, -QNAN , P0 ;  /* 0xfff0000005097808 */ /* 0x000fce0000000000 */
.L_x_11:
[----:B------:R-:W-:Y:S05]  /*0ce0*/  BSYNC.RECONVERGENT B0 ;  /* 0x0000000000007941 */ /* 0x000fea0003800200 */
.L_x_7:
[----:B------:R-:W-:Y:S01]  /*0cf0*/  LOP3.LUT R5, R9, 0x7fffffff, RZ, 0xc0, !PT ;  /* 0x7fffffff09057812 */ /* 0x000fe200078ec0ff */
[----:B------:R-:W-:Y:S01]  /*0d00*/  IMAD.MOV.U32 R4, RZ, RZ, R8 ;  /* 0x000000ffff047224 */ /* 0x000fe200078e0008 */
[----:B------:R-:W-:Y:S01]  /*0d10*/  UMOV UR4, 0x24dd2f1a ;  /* 0x24dd2f1a00047882 */ /* 0x000fe20000000000 */
[----:B------:R-:W-:Y:S01]  /*0d20*/  UMOV UR5, 0x3fe4f922 ;  /* 0x3fe4f92200057882 */ /* 0x000fe20000000000 */
[----:B------:R-:W-:Y:S03]  /*0d30*/  BSSY.RECONVERGENT B0, `(.L_x_13) ;  /* 0x000005f000007945 */ /* 0x000fe60003800200 */
[----:B------:R-:W-:-:S14]  /*0d40*/  DSETP.GE.AND P0, PT, R4, UR4, PT ;  /* 0x0000000404007e2a */ /* 0x000fdc000bf06000 */
[----:B------:R-:W-:Y:S05]  /*0d50*/  @!P0 BRA `(.L_x_14) ;  /* 0x0000000000e48947 */ /* 0x000fea0003800000 */
[----:B------:R-:W-:Y:S01]  /*0d60*/  DADD R10, R4, R4 ;  /* 0x00000000040a7229 */ /* 0x000fe20000000004 */
[----:B------:R-:W-:Y:S01]  /*0d70*/  UMOV UR4, 0xfefa39ef ;  /* 0xfefa39ef00047882 */ /* 0x000fe20000000000 */
[----:B------:R-:W-:Y:S01]  /*0d80*/  UMOV UR5, 0x3fe62e42 ;  /* 0x3fe62e4200057882 */ /* 0x000fe20000000000 */
[----:B------:R-:W-:Y:S01]  /*0d90*/  IMAD.MOV.U32 R12, RZ, RZ, -0x7649667 ;  /* 0xf89b6999ff0c7424 */ /* 0x000fe200078e00ff */
[----:B------:R-:W-:Y:S01]  /*0da0*/  ISETP.GT.U32.AND P0, PT, R5, 0x40330fc1, PT ;  /* 0x40330fc10500780c */ /* 0x000fe20003f04070 */
[----:B------:R-:W-:Y:S01]  /*0db0*/  IMAD.MOV.U32 R13, RZ, RZ, 0x3e928a27 ;  /* 0x3e928a27ff0d7424 */ /* 0x000fe200078e00ff */
[----:B------:R-:W0:Y:S02]  /*0dc0*/  F2F.F32.F64 R0, R10 ;  /* 0x0000000a00007310 */ /* 0x000e240000301000 */
[----:B0-----:R-:W-:-:S06]  /*0dd0*/  FMUL R0, R0, 1.4426950216293334961 ;  /* 0x3fb8aa3b00007820 */ /* 0x001fcc0000400000 */
[----:B------:R-:W0:Y:S08]  /*0de0*/  FRND R0, R0 ;  /* 0x0000000000007307 */ /* 0x000e300000201000 */
[----:B0-----:R0:W1:Y:S08]  /*0df0*/  F2F.F64.F32 R6, R0 ;  /* 0x0000000000067310 */ /* 0x0010700000201800 */
[----:B0-----:R-:W0:Y:S01]  /*0e00*/  MUFU.EX2 R0, R0 ;  /* 0x0000000000007308 */ /* 0x001e220000000800 */
[----:B-1----:R-:W-:Y:S01]  /*0e10*/  DFMA R6, R6, -UR4, R10 ;  /* 0x8000000406067c2b */ /* 0x002fe2000800000a */
[----:B------:R-:W-:Y:S01]  /*0e20*/  UMOV UR4, 0xa4741b81 ;  /* 0xa4741b8100047882 */ /* 0x000fe20000000000 */
[----:B------:R-:W-:-:S06]  /*0e30*/  UMOV UR5, 0x3e5ae904 ;  /* 0x3e5ae90400057882 */ /* 0x000fcc0000000000 */
[C---:B------:R-:W-:Y:S01]  /*0e40*/  DFMA R12, R6.reuse, UR4, R12 ;  /* 0x00000004060c7c2b */ /* 0x040fe2000800000c */
[----:B------:R-:W-:Y:S01]  /*0e50*/  UMOV UR4, 0x15ff7e07 ;  /* 0x15ff7e0700047882 */ /* 0x000fe20000000000 */
[----:B------:R-:W-:Y:S01]  /*0e60*/  UMOV UR5, 0x3ec71de7 ;  /* 0x3ec71de700057882 */ /* 0x000fe20000000000 */
[----:B0-----:R-:W0:Y:S05]  /*0e70*/  F2F.F64.F32 R10, R0 ;  /* 0x00000000000a7310 */ /* 0x001e2a0000201800 */
[----:B------:R-:W-:Y:S01]  /*0e80*/  DFMA R12, R6, R12, UR4 ;  /* 0x00000004060c7e2b */ /* 0x000fe2000800000c */
[----:B------:R-:W-:Y:S01]  /*0e90*/  UMOV UR4, 0x6b0ac45a ;  /* 0x6b0ac45a00047882 */ /* 0x000fe20000000000 */
[----:B------:R-:W-:-:S06]  /*0ea0*/  UMOV UR5, 0x3efa019a ;  /* 0x3efa019a00057882 */ /* 0x000fcc0000000000 */
[----:B------:R-:W-:Y:S01]  /*0eb0*/  DFMA R12, R6, R12, UR4 ;  /* 0x00000004060c7e2b */ /* 0x000fe2000800000c */
[----:B------:R-:W-:Y:S01]  /*0ec0*/  UMOV UR4, 0x17eed94f ;  /* 0x17eed94f00047882 */ /* 0x000fe20000000000 */
[----:B------:R-:W-:Y:S01]  /*0ed0*/  UMOV UR5, 0x3f2a01a0 ;  /* 0x3f2a01a000057882 */ /* 0x000fe20000000000 */
[----:B0-----:R-:W-:-:S05]  /*0ee0*/  DADD R14, -R10, 1 ;  /* 0x3ff000000a0e7429 */ /* 0x001fca0000000100 */
        /* <DEDUP_REMOVED lines=17> */
[----:B------:R-:W-:Y:S01]  /*1000*/  DFMA R12, R6, R12, R6 ;  /* 0x0000000c060c722b */ /* 0x000fe20000000006 */
[----:B------:R-:W-:-:S07]  /*1010*/  IMAD.MOV.U32 R6, RZ, RZ, RZ ;  /* 0x000000ffff067224 */ /* 0x000fce00078e00ff */
[----:B------:R-:W-:-:S08]  /*1020*/  DFMA R12, -R12, R10, R14 ;  /* 0x0000000a0c0c722b */ /* 0x000fd0000000010e */
[----:B------:R-:W-:-:S06]  /*1030*/  DADD R12, -R12, 2 ;  /* 0x400000000c0c7429 */ /* 0x000fcc0000000100 */
[----:B------:R-:W0:Y:S02]  /*1040*/  MUFU.RCP64H R7, R13 ;  /* 0x0000000d00077308 */ /* 0x000e240000001800 */
[----:B0-----:R-:W-:-:S08]  /*1050*/  DFMA R10, -R12, R6, 1 ;  /* 0x3ff000000c0a742b */ /* 0x001fd00000000106 */
[----:B------:R-:W-:-:S08]  /*1060*/  DFMA R10, R10, R10, R10 ;  /* 0x0000000a0a0a722b */ /* 0x000fd0000000000a */
[----:B------:R-:W-:Y:S01]  /*1070*/  DFMA R10, R6, R10, R6 ;  /* 0x0000000a060a722b */ /* 0x000fe20000000006 */
[----:B------:R-:W-:Y:S02]  /*1080*/  IMAD.MOV.U32 R6, RZ, RZ, 0x0 ;  /* 0x00000000ff067424 */ /* 0x000fe400078e00ff */
[----:B------:R-:W-:-:S06]  /*1090*/  IMAD.MOV.U32 R7, RZ, RZ, 0x40000000 ;  /* 0x40000000ff077424 */ /* 0x000fcc00078e00ff */
[----:B------:R-:W-:-:S10]  /*10a0*/  DFMA R10, R10, -R6, 1 ;  /* 0x3ff000000a0a742b */ /* 0x000fd40000000806 */
[----:B------:R-:W-:Y:S02]  /*10b0*/  FSEL R5, R11, 1.875, !P0 ;  /* 0x3ff000000b057808 */ /* 0x000fe40004000000 */
[----:B------:R-:W-:Y:S02]  /*10c0*/  FSEL R8, R10, RZ, !P0 ;  /* 0x000000ff0a087208 */ /* 0x000fe40004000000 */
[----:B------:R-:W-:Y:S01]  /*10d0*/  LOP3.LUT R9, R5, 0x80000000, R9, 0xb8, !PT ;  /* 0x8000000005097812 */ /* 0x000fe200078eb809 */
[----:B------:R-:W-:Y:S06]  /*10e0*/  BRA `(.L_x_15) ;  /* 0x00000000008c7947 */ /* 0x000fec0003800000 */
.L_x_14:
[----:B------:R-:W-:Y:S01]  /*10f0*/  DMUL R4, R8, R8 ;  /* 0x0000000808047228 */ /* 0x000fe20000000000 */
[----:B------:R-:W-:Y:S01]  /*1100*/  MOV R6, 0x420afc3d ;  /* 0x420afc3d00067802 */ /* 0x000fe20000000f00 */
[----:B------:R-:W-:Y:S01]  /*1110*/  IMAD.MOV.U32 R7, RZ, RZ, 0x3f14359f ;  /* 0x3f14359fff077424 */ /* 0x000fe200078e00ff */
[----:B------:R-:W-:Y:S01]  /*1120*/  UMOV UR4, 0xe2f5e964 ;  /* 0xe2f5e96400047882 */ /* 0x000fe20000000000 */
[----:B------:R-:W-:-:S04]  /*1130*/  UMOV UR5, 0x3ef0bc46 ;  /* 0x3ef0bc4600057882 */ /* 0x000fc80000000000 */
[----:B------:R-:W-:Y:S01]  /*1140*/  DFMA R6, R4, -UR4, R6 ;  /* 0x8000000404067c2b */ /* 0x000fe20008000006 */
[----:B------:R-:W-:Y:S01]  /*1150*/  UMOV UR4, 0x728c5d84 ;  /* 0x728c5d8400047882 */ /* 0x000fe20000000000 */
[----:B------:R-:W-:-:S06]  /*1160*/  UMOV UR5, 0x3f2df9f0 ;  /* 0x3f2df9f000057882 */ /* 0x000fcc0000000000 */
[----:B------:R-:W-:Y:S01]  /*1170*/  DFMA R6, R4, R6, -UR4 ;  /* 0x8000000404067e2b */ /* 0x000fe20008000006 */
[----:B------:R-:W-:Y:S01]  /*1180*/  UMOV UR4, 0xcec4f033 ;  /* 0xcec4f03300047882 */ /* 0x000fe20000000000 */
[----:B------:R-:W-:-:S06]  /*1190*/  UMOV UR5, 0x3f4337d1 ;  /* 0x3f4337d100057882 */ /* 0x000fcc0000000000 */
[----:B------:R-:W-:Y:S01]  /*11a0*/  DFMA R6, R4, R6, UR4 ;  /* 0x0000000404067e2b */ /* 0x000fe20008000006 */
        /* <DEDUP_REMOVED lines=20> */
[----:B------:R-:W-:-:S08]  /*12f0*/  DFMA R6, R4, R6, -UR4 ;  /* 0x8000000404067e2b */ /* 0x000fd00008000006 */
[----:B------:R-:W-:-:S08]  /*1300*/  DFMA R6, R4, R6, RZ ;  /* 0x000000060406722b */ /* 0x000fd000000000ff */
[----:B------:R-:W-:-:S11]  /*1310*/  DFMA R8, R6, R8, R8 ;  /* 0x000000080608722b */ /* 0x000fd60000000008 */
.L_x_15:
[----:B------:R-:W-:Y:S05]  /*1320*/  BSYNC.RECONVERGENT B0 ;  /* 0x0000000000007941 */ /* 0x000fea0003800200 */
.L_x_13:
[----:B------:R-:W-:Y:S01]  /*1330*/  DMUL R8, R16, R8 ;  /* 0x0000000810087228 */ /* 0x000fe20000000000 */
[----:B------:R-:W-:Y:S01]  /*1340*/  F2FP.F16.F32.PACK_AB R3, RZ, R3 ;  /* 0x00000003ff03723e */ /* 0x000fe200000000ff */
[----:B------:R-:W-:Y:S04]  /*1350*/  BSSY.RECONVERGENT B0, `(.L_x_16) ;  /* 0x0000023000007945 */ /* 0x000fe80003800200 */
[----:B------:R-:W0:Y:S01]  /*1360*/  F2F.F32.F64 R5, R8 ;  /* 0x0000000800057310 */ /* 0x000e220000301000 */
[----:B------:R-:W-:-:S07]  /*1370*/  HSETP2.GT.AND P0, PT, R3.H0_H0, 3.998046875, 3.998046875, PT ;  /* 0x43ff43ff03007434 */ /* 0x000fce0003f04800 */
[----:B0-----:R0:W1:Y:S06]  /*1380*/  F2F.F64.F32 R18, R5 ;  /* 0x0000000500127310 */ /* 0x00106c0000201800 */
[----:B------:R-:W-:Y:S05]  /*1390*/  @P0 BRA `(.L_x_17) ;  /* 0x0000000000780947 */ /* 0x000fea0003800000 */
[----:B------:R-:W-:Y:S01]  /*13a0*/  HADD2.F32 R0, -RZ, R3.H0_H0 ;  /* 0x20000003ff007230 */ /* 0x000fe20000004100 */
[C---:B------:R-:W-:Y:S01]  /*13b0*/  HSETP2.EQ.AND P0, P1, R3.reuse.H0_H0, 0.0226898193359375, 0.007297515869140625, PT ;  /* 0x25cf1f7903007434 */ /* 0x040fe20003902800 */
[----:B------:R-:W-:Y:S03]  /*13c0*/  I2F.F16 R11, 0x2 ;  /* 0x00000002000b7906 */ /* 0x000fe60000200c00 */
[----:B------:R-:W-:Y:S01]  /*13d0*/  FFMA R0, R0, 1.4426950216293334961, -RZ ;  /* 0x3fb8aa3b00007823 */ /* 0x000fe200000008ff */
[----:B------:R-:W-:Y:S02]  /*13e0*/  SEL R7, RZ, 0x3c00, !P0 ;  /* 0x00003c00ff077807 */ /* 0x000fe40004000000 */
[----:B------:R-:W-:Y:S02]  /*13f0*/  HSETP2.EQ.AND P0, P2, R3.H0_H0, -2.966796875, -2.615234375, PT ;  /* 0xc1efc13b03007434 */ /* 0x000fe40003a02800 */
[----:B------:R-:W-:Y:S01]  /*1400*/  SEL R9, RZ, 0x3c00, !P1 ;  /* 0x00003c00ff097807 */ /* 0x000fe20004800000 */
[----:B------:R-:W2:Y:S02]  /*1410*/  MUFU.EX2 R0, R0 ;  /* 0x0000000000007308 */ /* 0x000ea40000000800 */
[----:B--2---:R-:W-:-:S05]  /*1420*/  F2FP.F16.F32.PACK_AB R4, RZ, R0 ;  /* 0x00000000ff04723e */ /* 0x004fca00000000ff */
        /* <DEDUP_REMOVED lines=12> */
[----:B------:R-:W2:Y:S03]  /*14f0*/  MUFU.RCP R7, R11 ;  /* 0x0000000b00077308 */ /* 0x000ea60000001000 */
[----:B--2---:R-:W-:-:S05]  /*1500*/  FMUL R4, R0, R7 ;  /* 0x0000000700047220 */ /* 0x004fca0000400000 */
[----:B------:R-:W-:-:S05]  /*1510*/  F2FP.F16.F32.PACK_AB R3, RZ, R4 ;  /* 0x00000004ff03723e */ /* 0x000fca00000000ff */
[C---:B------:R-:W-:Y:S02]  /*1520*/  HSETP2.GEU.AND P1, PT, |R3|.reuse.H0_H0, 8.523464202880859375e-06, 8.523464202880859375e-06, PT ;  /* 0x008f008f03007434 */ /* 0x040fe40003f2ea00 */
[----:B------:R-:W-:-:S05]  /*1530*/  HSETP2.GT.AND P0, PT, |R3|.H0_H0, RZ.H0_H0, PT ;  /* 0x200000ff03007234 */ /* 0x000fca0003f04a00 */
[----:B------:R-:W-:-:S13]  /*1540*/  PLOP3.LUT P0, PT, P1, P0, PT, 0xf2, 0x2f ;  /* 0x00000000002f781c */ /* 0x000fda0000f01e72 */
[----:B------:R-:W-:-:S04]  /*1550*/  @!P0 FFMA R0, -R11, R4, R0 ;  /* 0x000000040b008223 */ /* 0x000fc80000000100 */
[----:B------:R-:W-:-:S05]  /*1560*/  @!P0 FFMA R0, R7, R0, R4 ;  /* 0x0000000007008223 */ /* 0x000fca0000000004 */
[----:B------:R-:W-:-:S07]  /*1570*/  @!P0 F2FP.F16.F32.PACK_AB R3, RZ, R0 ;  /* 0x00000000ff03823e */ /* 0x000fce00000000ff */
.L_x_17:
[----:B------:R-:W-:Y:S05]  /*1580*/  BSYNC.RECONVERGENT B0 ;  /* 0x0000000000007941 */ /* 0x000fea0003800200 */
.L_x_16:
[----:B------:R-:W-:Y:S01]  /*1590*/  HADD2.F32 R0, -RZ, R3.H0_H0 ;  /* 0x20000003ff007230 */ /* 0x000fe20000004100 */
[----:B------:R-:W-:Y:S01]  /*15a0*/  MOV R3, 0x0 ;  /* 0x0000000000037802 */ /* 0x000fe20000000f00 */
[----:B-1----:R1:W-:Y:S01]  /*15b0*/  STL.128 [R1], R16 ;  /* 0x0000001001007387 */ /* 0x0023e20000100c00 */
[----:B------:R-:W2:Y:S01]  /*15c0*/  LDCU.64 UR4, c[0x4][0x10] ;  /* 0x01000200ff0477ac */ /* 0x000ea20008000a00 */
[----:B------:R-:W-:Y:S01]  /*15d0*/  F2F.F64.F32 R8, R0 ;  /* 0x0000000000087310 */ /* 0x000fe20000201800 */
[----:B------:R-:W-:Y:S01]  /*15e0*/  FADD R10, -R5, R0 ;  /* 0x00000000050a7221 */ /* 0x000fe20000000100 */
[----:B------:R1:W3:Y:S01]  /*15f0*/  LDC.64 R12, c[0x4][R3] ;  /* 0x01000000030c7b82 */ /* 0x0002e20000000a00 */
[----:B------:R-:W-:Y:S02]  /*1600*/  IMAD.MOV.U32 R6, RZ, RZ, R22 ;  /* 0x000000ffff067224 */ /* 0x000fe400078e0016 */
[----:B------:R-:W-:-:S03]  /*1610*/  IMAD.MOV.U32 R7, RZ, RZ, R2 ;  /* 0x000000ffff077224 */ /* 0x000fc600078e0002 */
[----:B------:R-:W4:Y:S01]  /*1620*/  F2F.F64.F32 R10, |R10| ;  /* 0x4000000a000a7310 */ /* 0x000f220000201800 */
[----:B--2---:R-:W-:Y:S02]  /*1630*/  IMAD.U32 R4, RZ, RZ, UR4 ;  /* 0x00000004ff047e24 */ /* 0x004fe4000f8e00ff */
[----:B0-----:R-:W-:Y:S01]  /*1640*/  IMAD.U32 R5, RZ, RZ, UR5 ;  /* 0x00000005ff057e24 */ /* 0x001fe2000f8e00ff */
[----:B----4-:R1:W-:Y:S06]  /*1650*/  STL.128 [R1+0x10], R8 ;  /* 0x0000100801007387 */ /* 0x0103ec0000100c00 */
[----:B------:R-:W-:-:S07]  /*1660*/  LEPC R20, `(.L_x_18) ;  /* 0x000000001014794e */ /* 0x000fce0000000000 */
[----:B-1-3--:R-:W-:Y:S05]  /*1670*/  CALL.ABS.NOINC R12 ;  /* 0x000000000c007343 */ /* 0x00afea0003c00000 */
.L_x_18:
[----:B------:R-:W-:Y:S01]  /*1680*/  UMOV UR4, 0x9999999a ;  /* 0x9999999a00047882 */ /* 0x000fe20000000000 */
[----:B------:R-:W-:Y:S02]  /*1690*/  UMOV UR5, 0x3fb99999 ;  /* 0x3fb9999900057882 */ /* 0x000fe40000000000 */
[----:B------:R-:W-:-:S06]  /*16a0*/  DADD R16, R16, UR4 ;  /* 0x0000000410107e29 */ /* 0x000fcc0008000000 */
[----:B------:R-:W0:Y:S02]  /*16b0*/  F2F.F32.F64 R3, R16 ;  /* 0x0000001000037310 */ /* 0x000e240000301000 */
[----:B0-----:R-:W-:-:S13]  /*16c0*/  FSETP.GEU.AND P0, PT, R3, 100, PT ;  /* 0x42c800000300780b */ /* 0x001fda0003f0e000 */
[----:B------:R-:W-:Y:S05]  /*16d0*/  @!P0 BRA `(.L_x_19) ;  /* 0xffffffe800648947 */ /* 0x000fea000383ffff */
[----:B------:R-:W-:Y:S05]  /*16e0*/  EXIT ;  /* 0x000000000000794d */ /* 0x000fea0003800000 */
        .weak           $__internal_0_$__cuda_sm20_div_rn_f64_full
        .type           $__internal_0_$__cuda_sm20_div_rn_f64_full,@function
        .size           $__internal_0_$__cuda_sm20_div_rn_f64_full,(.L_x_45 - $__internal_0_$__cuda_sm20_div_rn_f64_full)
$__internal_0_$__cuda_sm20_div_rn_f64_full:
[C---:B------:R-:W-:Y:S01]  /*16f0*/  FSETP.GEU.AND P0, PT, |R9|.reuse, 1.469367938527859385e-39, PT ;  /* 0x001000000900780b */ /* 0x040fe20003f0e200 */
[----:B------:R-:W-:Y:S01]  /*1700*/  IMAD.MOV.U32 R18, RZ, RZ, 0x1 ;  /* 0x00000001ff127424 */ /* 0x000fe200078e00ff */
[----:B------:R-:W-:Y:S01]  /*1710*/  LOP3.LUT R10, R9, 0x800fffff, RZ, 0xc0, !PT ;  /* 0x800fffff090a7812 */ /* 0x000fe200078ec0ff */
[----:B------:R-:W-:Y:S01]  /*1720*/  BSSY.RECONVERGENT B2, `(.L_x_20) ;  /* 0x0000054000027945 */ /* 0x000fe20003800200 */
[C---:B------:R-:W-:Y:S02]  /*1730*/  FSETP.GEU.AND P2, PT, |R7|.reuse, 1.469367938527859385e-39, PT ;  /* 0x001000000700780b */ /* 0x040fe40003f4e200 */
[----:B------:R-:W-:Y:S01]  /*1740*/  LOP3.LUT R11, R10, 0x3ff00000, RZ, 0xfc, !PT ;  /* 0x3ff000000a0b7812 */ /* 0x000fe200078efcff */
[----:B------:R-:W-:Y:S01]  /*1750*/  IMAD.MOV.U32 R10, RZ, RZ, R8 ;  /* 0x000000ffff0a7224 */ /* 0x000fe200078e0008 */
[----:B------:R-:W-:Y:S02]  /*1760*/  LOP3.LUT R4, R7, 0x7ff00000, RZ, 0xc0, !PT ;  /* 0x7ff0000007047812 */ /* 0x000fe400078ec0ff */
[----:B------:R-:W-:-:S02]  /*1770*/  LOP3.LUT R23, R9, 0x7ff00000, RZ, 0xc0, !PT ;  /* 0x7ff0000009177812 */ /* 0x000fc400078ec0ff */
[----:B------:R-:W-:Y:S01]  /*1780*/  MOV R26, R4 ;  /* 0x00000004001a7202 */ /* 0x000fe20000000f00 */
[----:B------:R-:W-:Y:S01]  /*1790*/  @!P0 DMUL R10, R8, 8.98846567431157953865e+307 ;  /* 0x7fe00000080a8828 */ /* 0x000fe20000000000 */
[----:B------:R-:W-:-:S03]  /*17a0*/  ISETP.GE.U32.AND P1, PT, R4, R23, PT ;  /* 0x000000170400720c */ /* 0x000fc60003f26070 */
[----:B------:R-:W-:Y:S01]  /*17b0*/  @!P2 LOP3.LUT R5, R9, 0x7ff00000, RZ, 0xc0, !PT ;  /* 0x7ff000000905a812 */ /* 0x000fe200078ec0ff */
[----:B------:R-:W-:Y:S01]  /*17c0*/  @!P2 IMAD.MOV.U32 R24, RZ, RZ, RZ ;  /* 0x000000ffff18a224 */ /* 0x000fe200078e00ff */
[----:B------:R-:W0:Y:S02]  /*17d0*/  MUFU.RCP64H R19, R11 ;  /* 0x0000000b00137308 */ /* 0x000e240000001800 */
[----:B------:R-:W-:Y:S01]  /*17e0*/  @!P2 ISETP.GE.U32.AND P3, PT, R4, R5, PT ;  /* 0x000000050400a20c */ /* 0x000fe20003f66070 */
[----:B------:R-:W-:Y:S01]  /*17f0*/  IMAD.MOV.U32 R5, RZ, RZ, 0x1ca00000 ;  /* 0x1ca00000ff057424 */ /* 0x000fe200078e00ff */
[----:B------:R-:W-:-:S04]  /*1800*/  @!P0 LOP3.LUT R23, R11, 0x7ff00000, RZ, 0xc0, !PT ;  /* 0x7ff000000b178812 */ /* 0x000fc800078ec0ff */
[----:B------:R-:W-:Y:S01]  /*1810*/  @!P2 SEL R21, R5, 0x63400000, !P3 ;  /* 0x634000000515a807 */ /* 0x000fe20005800000 */
[----:B------:R-:W-:-:S03]  /*1820*/  VIADD R27, R23, 0xffffffff ;  /* 0xffffffff171b7836 */ /* 0x000fc60000000000 */
[----:B------:R-:W-:-:S04]  /*1830*/  @!P2 LOP3.LUT R21, R21, 0x80000000, R7, 0xf8, !PT ;  /* 0x800000001515a812 */ /* 0x000fc800078ef807 */
[----:B------:R-:W-:Y:S01]  /*1840*/  @!P2 LOP3.LUT R25, R21, 0x100000, RZ, 0xfc, !PT ;  /* 0x001000001519a812 */ /* 0x000fe200078efcff */
[----:B0-----:R-:W-:-:S08]  /*1850*/  DFMA R14, R18, -R10, 1 ;  /* 0x3ff00000120e742b */ /* 0x001fd0000000080a */
[----:B------:R-:W-:-:S08]  /*1860*/  DFMA R14, R14, R14, R14 ;  /* 0x0000000e0e0e722b */ /* 0x000fd0000000000e */
[----:B------:R-:W-:Y:S01]  /*1870*/  DFMA R18, R18, R14, R18 ;  /* 0x0000000e1212722b */ /* 0x000fe20000000012 */
[----:B------:R-:W-:Y:S01]  /*1880*/  SEL R15, R5, 0x63400000, !P1 ;  /* 0x63400000050f7807 */ /* 0x000fe20004800000 */
[----:B------:R-:W-:-:S03]  /*1890*/  IMAD.MOV.U32 R14, RZ, RZ, R6 ;  /* 0x000000ffff0e7224 */ /* 0x000fc600078e0006 */
[----:B------:R-:W-:-:S03]  /*18a0*/  LOP3.LUT R15, R15, 0x800fffff, R7, 0xf8, !PT ;  /* 0x800fffff0f0f7812 */ /* 0x000fc600078ef807 */
[----:B------:R-:W-:-:S03]  /*18b0*/  DFMA R20, R18, -R10, 1 ;  /* 0x3ff000001214742b */ /* 0x000fc6000000080a */
[----:B------:R-:W-:-:S05]  /*18c0*/  @!P2 DFMA R14, R14, 2, -R24 ;  /* 0x400000000e0ea82b */ /* 0x000fca0000000818 */
[----:B------:R-:W-:-:S05]  /*18d0*/  DFMA R18, R18, R20, R18 ;  /* 0x000000141212722b */ /* 0x000fca0000000012 */
[----:B------:R-:W-:-:S03]  /*18e0*/  @!P2 LOP3.LUT R26, R15, 0x7ff00000, RZ, 0xc0, !PT ;  /* 0x7ff000000f1aa812 */ /* 0x000fc600078ec0ff */
[----:B------:R-:W-:Y:S02]  /*18f0*/  DMUL R20, R18, R14 ;  /* 0x0000000e12147228 */ /* 0x000fe40000000000 */
[----:B------:R-:W-:-:S05]  /*1900*/  VIADD R24, R26, 0xffffffff ;  /* 0xffffffff1a187836 */ /* 0x000fca0000000000 */
[----:B------:R-:W-:Y:S01]  /*1910*/  ISETP.GT.U32.AND P0, PT, R24, 0x7feffffe, PT ;  /* 0x7feffffe1800780c */ /* 0x000fe20003f04070 */
[----:B------:R-:W-:-:S03]  /*1920*/  DFMA R24, R20, -R10, R14 ;  /* 0x8000000a1418722b */ /* 0x000fc6000000000e */
[----:B------:R-:W-:-:S05]  /*1930*/  ISETP.GT.U32.OR P0, PT, R27, 0x7feffffe, P0 ;  /* 0x7feffffe1b00780c */ /* 0x000fca0000704470 */
[----:B------:R-:W-:-:S08]  /*1940*/  DFMA R24, R18, R24, R20 ;  /* 0x000000181218722b */ /* 0x000fd00000000014 */
[----:B------:R-:W-:Y:S05]  /*1950*/  @P0 BRA `(.L_x_21) ;  /* 0x00000000006c0947 */ /* 0x000fea0003800000 */
[----:B------:R-:W-:Y:S01]  /*1960*/  LOP3.LUT R7, R9, 0x7ff00000, RZ, 0xc0, !PT ;  /* 0x7ff0000009077812 */ /* 0x000fe200078ec0ff */
[----:B------:R-:W-:-:S03]  /*1970*/  IMAD.MOV.U32 R18, RZ, RZ, RZ ;  /* 0x000000ffff127224 */ /* 0x000fc600078e00ff */
[CC--:B------:R-:W-:Y:S02]  /*1980*/  VIADDMNMX R6, R4.reuse, -R7.reuse, 0xb9600000, !PT ;  /* 0xb960000004067446 */ /* 0x0c0fe40007800907 */
[----:B------:R-:W-:Y:S02]  /*1990*/  ISETP.GE.U32.AND P0, PT, R4, R7, PT ;  /* 0x000000070400720c */ /* 0x000fe40003f06070 */
[----:B------:R-:W-:Y:S02]  /*19a0*/  VIMNMX R6, PT, PT, R6, 0x46a00000, PT ;  /* 0x46a0000006067848 */ /* 0x000fe40003fe0100 */
[----:B------:R-:W-:-:S05]  /*19b0*/  SEL R5, R5, 0x63400000, !P0 ;  /* 0x6340000005057807 */ /* 0x000fca0004000000 */
[----:B------:R-:W-:-:S04]  /*19c0*/  IMAD.IADD R6, R6, 0x1, -R5 ;  /* 0x0000000106067824 */ /* 0x000fc800078e0a05 */
[----:B------:R-:W-:-:S06]  /*19d0*/  VIADD R19, R6, 0x7fe00000 ;  /* 0x7fe0000006137836 */ /* 0x000fcc0000000000 */
[----:B------:R-:W-:-:S10]  /*19e0*/  DMUL R4, R24, R18 ;  /* 0x0000001218047228 */ /* 0x000fd40000000000 */
[----:B------:R-:W-:-:S13]  /*19f0*/  FSETP.GTU.AND P0, PT, |R5|, 1.469367938527859385e-39, PT ;  /* 0x001000000500780b */ /* 0x000fda0003f0c200 */
[----:B------:R-:W-:Y:S05]  /*1a00*/  @P0 BRA `(.L_x_22) ;  /* 0x0000000000940947 */ /* 0x000fea0003800000 */
[----:B------:R-:W-:Y:S01]  /*1a10*/  DFMA R10, R24, -R10, R14 ;  /* 0x8000000a180a722b */ /* 0x000fe2000000000e */
[----:B------:R-:W-:-:S09]  /*1a20*/  IMAD.MOV.U32 R18, RZ, RZ, RZ ;  /* 0x000000ffff127224 */ /* 0x000fd200078e00ff */
[C---:B------:R-:W-:Y:S02]  /*1a30*/  FSETP.NEU.AND P0, PT, R11.reuse, RZ, PT ;  /* 0x000000ff0b00720b */ /* 0x040fe40003f0d000 */
[----:B------:R-:W-:-:S04]  /*1a40*/  LOP3.LUT R7, R11, 0x80000000, R9, 0x48, !PT ;  /* 0x800000000b077812 */ /* 0x000fc800078e4809 */
[----:B------:R-:W-:-:S07]  /*1a50*/  LOP3.LUT R19, R7, R19, RZ, 0xfc, !PT ;  /* 0x0000001307137212 */ /* 0x000fce00078efcff */
[----:B------:R-:W-:Y:S05]  /*1a60*/  @!P0 BRA `(.L_x_22) ;  /* 0x00000000007c8947 */ /* 0x000fea0003800000 */
[----:B------:R-:W-:Y:S01]  /*1a70*/  IMAD.MOV R9, RZ, RZ, -R6 ;  /* 0x000000ffff097224 */ /* 0x000fe200078e0a06 */
[----:B------:R-:W-:Y:S01]  /*1a80*/  DMUL.RP R18, R24, R18 ;  /* 0x0000001218127228 */ /* 0x000fe20000008000 */
[----:B------:R-:W-:-:S06]  /*1a90*/  IMAD.MOV.U32 R8, RZ, RZ, RZ ;  /* 0x000000ffff087224 */ /* 0x000fcc00078e00ff */
[----:B------:R-:W-:-:S03]  /*1aa0*/  DFMA R8, R4, -R8, R24 ;  /* 0x800000080408722b */ /* 0x000fc60000000018 */
[----:B------:R-:W-:-:S03]  /*1ab0*/  LOP3.LUT R7, R19, R7, RZ, 0x3c, !PT ;  /* 0x0000000713077212 */ /* 0x000fc600078e3cff */
[----:B------:R-:W-:-:S04]  /*1ac0*/  IADD3 R8, PT, PT, -R6, -0x43300000, RZ ;  /* 0xbcd0000006087810 */ /* 0x000fc80007ffe1ff */
[----:B------:R-:W-:-:S04]  /*1ad0*/  FSETP.NEU.AND P0, PT, |R9|, R8, PT ;  /* 0x000000080900720b */ /* 0x000fc80003f0d200 */
[----:B------:R-:W-:Y:S02]  /*1ae0*/  FSEL R4, R18, R4, !P0 ;  /* 0x0000000412047208 */ /* 0x000fe40004000000 */
[----:B------:R-:W-:Y:S01]  /*1af0*/  FSEL R5, R7, R5, !P0 ;  /* 0x0000000507057208 */ /* 0x000fe20004000000 */
[----:B------:R-:W-:Y:S06]  /*1b00*/  BRA `(.L_x_22) ;  /* 0x0000000000547947 */ /* 0x000fec0003800000 */
.L_x_21:
[----:B------:R-:W-:-:S14]  /*1b10*/  DSETP.NAN.AND P0, PT, R6, R6, PT ;  /* 0x000000060600722a */ /* 0x000fdc0003f08000 */
[----:B------:R-:W-:Y:S05]  /*1b20*/  @P0 BRA `(.L_x_23) ;  /* 0x0000000000440947 */ /* 0x000fea0003800000 */
[----:B------:R-:W-:-:S14]  /*1b30*/  DSETP.NAN.AND P0, PT, R8, R8, PT ;  /* 0x000000080800722a */ /* 0x000fdc0003f08000 */
[----:B------:R-:W-:Y:S05]  /*1b40*/  @P0 BRA `(.L_x_24) ;  /* 0x0000000000300947 */ /* 0x000fea0003800000 */
[----:B------:R-:W-:Y:S01]  /*1b50*/  ISETP.NE.AND P0, PT, R26, R23, PT ;  /* 0x000000171a00720c */ /* 0x000fe20003f05270 */
[----:B------:R-:W-:Y:S02]  /*1b60*/  IMAD.MOV.U32 R4, RZ, RZ, 0x0 ;  /* 0x00000000ff047424 */ /* 0x000fe400078e00ff */
[----:B------:R-:W-:-:S10]  /*1b70*/  IMAD.MOV.U32 R5, RZ, RZ, -0x80000 ;  /* 0xfff80000ff057424 */ /* 0x000fd400078e00ff */
[----:B------:R-:W-:Y:S05]  /*1b80*/  @!P0 BRA `(.L_x_22) ;  /* 0x0000000000348947 */ /* 0x000fea0003800000 */
[----:B------:R-:W-:Y:S02]  /*1b90*/  ISETP.NE.AND P0, PT, R26, 0x7ff00000, PT ;  /* 0x7ff000001a00780c */ /* 0x000fe40003f05270 */
[----:B------:R-:W-:Y:S02]  /*1ba0*/  LOP3.LUT R5, R7, 0x80000000, R9, 0x48, !PT ;  /* 0x8000000007057812 */ /* 0x000fe400078e4809 */
[----:B------:R-:W-:-:S13]  /*1bb0*/  ISETP.EQ.OR P0, PT, R23, RZ, !P0 ;  /* 0x000000ff1700720c */ /* 0x000fda0004702670 */
[----:B------:R-:W-:Y:S02]  /*1bc0*/  @P0 LOP3.LUT R6, R5, 0x7ff00000, RZ, 0xfc, !PT ;  /* 0x7ff0000005060812 */ /* 0x000fe400078efcff */
[----:B------:R-:W-:Y:S01]  /*1bd0*/  @!P0 MOV R4, RZ ;  /* 0x000000ff00048202 */ /* 0x000fe20000000f00 */
[----:B------:R-:W-:Y:S02]  /*1be0*/  @P0 IMAD.MOV.U32 R4, RZ, RZ, RZ ;  /* 0x000000ffff040224 */ /* 0x000fe400078e00ff */
[----:B------:R-:W-:Y:S01]  /*1bf0*/  @P0 IMAD.MOV.U32 R5, RZ, RZ, R6 ;  /* 0x000000ffff050224 */ /* 0x000fe200078e0006 */
[----:B------:R-:W-:Y:S06]  /*1c00*/  BRA `(.L_x_22) ;  /* 0x0000000000147947 */ /* 0x000fec0003800000 */
.L_x_24:
[----:B------:R-:W-:Y:S01]  /*1c10*/  LOP3.LUT R5, R9, 0x80000, RZ, 0xfc, !PT ;  /* 0x0008000009057812 */ /* 0x000fe200078efcff */
[----:B------:R-:W-:Y:S01]  /*1c20*/  IMAD.MOV.U32 R4, RZ, RZ, R8 ;  /* 0x000000ffff047224 */ /* 0x000fe200078e0008 */
[----:B------:R-:W-:Y:S06]  /*1c30*/  BRA `(.L_x_22) ;  /* 0x0000000000087947 */ /* 0x000fec0003800000 */
.L_x_23:
[----:B------:R-:W-:Y:S01]  /*1c40*/  LOP3.LUT R5, R7, 0x80000, RZ, 0xfc, !PT ;  /* 0x0008000007057812 */ /* 0x000fe200078efcff */
[----:B------:R-:W-:-:S07]  /*1c50*/  IMAD.MOV.U32 R4, RZ, RZ, R6 ;  /* 0x000000ffff047224 */ /* 0x000fce00078e0006 */
.L_x_22:
[----:B------:R-:W-:Y:S05]  /*1c60*/  BSYNC.RECONVERGENT B2 ;  /* 0x0000000000027941 */ /* 0x000fea0003800200 */
.L_x_20:
[----:B------:R-:W-:Y:S02]  /*1c70*/  IMAD.MOV.U32 R6, RZ, RZ, R4 ;  /* 0x000000ffff067224 */ /* 0x000fe400078e0004 */
[----:B------:R-:W-:Y:S02]  /*1c80*/  IMAD.MOV.U32 R7, RZ, RZ, R5 ;  /* 0x000000ffff077224 */ /* 0x000fe400078e0005 */
[----:B------:R-:W-:Y:S02]  /*1c90*/  IMAD.MOV.U32 R4, RZ, RZ, R0 ;  /* 0x000000ffff047224 */ /* 0x000fe400078e0000 */
[----:B------:R-:W-:-:S04]  /*1ca0*/  IMAD.MOV.U32 R5, RZ, RZ, 0x0 ;  /* 0x00000000ff057424 */ /* 0x000fc800078e00ff */
[----:B------:R-:W-:Y:S05]  /*1cb0*/  RET.REL.NODEC R4 `(_Z10test_finalv) ;  /* 0xffffffe004d07950 */ /* 0x000fea0003c3ffff */
.L_x_25:
        /* <DEDUP_REMOVED lines=12> */
.L_x_45:


//--------------------- .text._Z4testv            --------------------------
	.section	.text._Z4testv,"ax",@progbits
	.align	128
        .global         _Z4testv
        .type           _Z4testv,@function
        .size           _Z4testv,(.L_x_46 - _Z4testv)
        .other          _Z4testv,@"STO_CUDA_ENTRY STV_DEFAULT"
_Z4testv:
.text._Z4testv:
[----:B------:R-:W0:Y:S01]  /*0000*/  LDC R1, c[0x0][0x37c] ;  /* 0x0000df00ff017b82 */ /* 0x000e220000000800 */
[----:B------:R-:W1:Y:S01]  /*0010*/  LDCU UR4, c[0x0][0x2f8] ;  /* 0x00005f00ff0477ac */ /* 0x000e620008000800 */
[----:B------:R-:W2:Y:S01]  /*0020*/  I2F.F16 R19, 0x2 ;  /* 0x0000000200137906 */ /* 0x000ea20000200c00 */
[----:B0-----:R-:W-:Y:S01]  /*0030*/  VIADD R1, R1, 0xffffffb8 ;  /* 0xffffffb801017836 */ /* 0x001fe20000000000 */
[----:B------:R-:W0:Y:S01]  /*0040*/  LDCU UR5, c[0x0][0x2fc] ;  /* 0x00005f80ff0577ac */ /* 0x000e220008000800 */
[----:B------:R-:W-:-:S03]  /*0050*/  IMAD.MOV.U32 R3, RZ, RZ, RZ ;  /* 0x000000ffff037224 */ /* 0x000fc600078e00ff */
[----:B-1----:R-:W-:-:S05]  /*0060*/  IADD3 R18, P0, PT, R1, UR4, RZ ;  /* 0x0000000401127c10 */ /* 0x002fca000ff1e0ff */
[----:B0-2---:R-:W-:-:S08]  /*0070*/  IMAD.X R2, RZ, RZ, UR5, P0 ;  /* 0x00000005ff027e24 */ /* 0x005fd000080e06ff */
.L_x_38:
        /* <DEDUP_REMOVED lines=15> */
[----:B------:R-:W-:Y:S01]  /*0170*/  MOV R11, 0x3e928af3 ;  /* 0x3e928af3000b7802 */ /* 0x000fe20000000f00 */
[----:B------:R-:W-:-:S05]  /*0180*/  UMOV UR5, 0x3e5ade15 ;  /* 0x3e5ade1500057882 */ /* 0x000fca0000000000 */
        /* <DEDUP_REMOVED lines=35> */
[----:B------:R-:W-:Y:S02]  /*03c0*/  FSEL R11, R11, RZ, P0 ;  /* 0x000000ff0b0b7208 */ /* 0x000fe40000000000 */
[----:B------:R-:W-:-:S05]  /*03d0*/  @!P1 SHF.R.S32.HI R7, RZ, 0x1, R0 ;  /* 0x00000001ff079819 */ /* 0x000fca0000011400 */
[----:B------:R-:W-:Y:S02]  /*03e0*/  @!P1 IMAD.IADD R6, R6, 0x1, -R7 ;  /* 0x0000000106069824 */ /* 0x000fe400078e0a07 */
[----:B------:R-:W-:-:S03]  /*03f0*/  @!P1 IMAD R7, R7, 0x100000, R9 ;  /* 0x0010000007079824 */ /* 0x000fc600078e0209 */
[----:B------:R-:W-:Y:S01]  /*0400*/  @!P1 LEA R9, R6, 0x3ff00000, 0x14 ;  /* 0x3ff0000006099811 */ /* 0x000fe200078ea0ff */
[----:B------:R-:W-:Y:S02]  /*0410*/  @!P1 IMAD.MOV.U32 R6, RZ, RZ, R8 ;  /* 0x000000ffff069224 */ /* 0x000fe400078e0008 */
[----:B------:R-:W-:-:S06]  /*0420*/  @!P1 IMAD.MOV.U32 R8, RZ, RZ, RZ ;  /* 0x000000ffff089224 */ /* 0x000fcc00078e00ff */
[----:B------:R-:W-:-:S11]  /*0430*/  @!P1 DMUL R10, R6, R8 ;  /* 0x00000008060a9228 */ /* 0x000fd60000000000 */
.L_x_27:
[----:B------:R-:W-:Y:S05]  /*0440*/  BSYNC.RECONVERGENT B0 ;  /* 0x0000000000007941 */ /* 0x000fea0003800200 */
.L_x_26:
        /* <DEDUP_REMOVED lines=20> */
[----:B------:R-:W-:Y:S01]  /*0590*/  MOV R4, R10 ;  /* 0x0000000a00047202 */ /* 0x000fe20000000f00 */
[----:B------:R-:W-:Y:S01]  /*05a0*/  IMAD.MOV.U32 R5, RZ, RZ, R11 ;  /* 0x000000ffff057224 */ /* 0x000fe200078e000b */
[----:B------:R-:W-:-:S07]  /*05b0*/  MOV R0, 0x5d0 ;  /* 0x000005d000007802 */ /* 0x000fce0000000f00 */
[----:B------:R-:W-:Y:S05]  /*05c0*/  CALL.REL.NOINC `($__internal_1_$__cuda_sm20_div_rn_f64_full) ;  /* 0x0000001400007944 */ /* 0x000fea0003c00000 */
[----:B------:R-:W-:Y:S02]  /*05d0*/  IMAD.MOV.U32 R4, RZ, RZ, R14 ;  /* 0x000000ffff047224 */ /* 0x000fe400078e000e */
[----:B------:R-:W-:-:S07]  /*05e0*/  IMAD.MOV.U32 R5, RZ, RZ, R15 ;  /* 0x000000ffff057224 */ /* 0x000fce00078e000f */
.L_x_31:
[----:B------:R-:W-:Y:S05]  /*05f0*/  BSYNC.RECONVERGENT B1 ;  /* 0x0000000000017941 */ /* 0x000fea0003800200 */
.L_x_30:
        /* <DEDUP_REMOVED lines=30> */
.L_x_29:
[----:B------:R-:W-:-:S10]  /*07e0*/  DADD R6, R10, 1 ;  /* 0x3ff000000a067429 */ /* 0x000fd40000000000 */
[----:B------:R-:W-:Y:S01]  /*07f0*/  ISETP.GT.AND P0, PT, R7, 0xfffff, PT ;  /* 0x000fffff0700780c */ /* 0x000fe20003f04270 */
[--C-:B------:R-:W-:Y:S02]  /*0800*/  IMAD.MOV.U32 R8, RZ, RZ, R6.reuse ;  /* 0x000000ffff087224 */ /* 0x100fe400078e0006 */
[----:B------:R-:W-:Y:S02]  /*0810*/  IMAD.MOV.U32 R9, RZ, RZ, R7 ;  /* 0x000000ffff097224 */ /* 0x000fe400078e0007 */
[----:B------:R-:W-:-:S08]  /*0820*/  IMAD.MOV.U32 R20, RZ, RZ, R6 ;  /* 0x000000ffff147224 */ /* 0x000fd000078e0006 */
[----:B------:R-:W-:-:S10]  /*0830*/  @!P0 DMUL R8, R8, 1.80143985094819840000e+16 ;  /* 0x4350000008088828 */ /* 0x000fd40000000000 */
[----:B------:R-:W-:Y:S01]  /*0840*/  @!P0 MOV R7, R9 ;  /* 0x0000000900078202 */ /* 0x000fe20000000f00 */
[----:B------:R-:W-:-:S04]  /*0850*/  @!P0 IMAD.MOV.U32 R20, RZ, RZ, R8 ;  /* 0x000000ffff148224 */ /* 0x000fc800078e0008 */
[----:B------:R-:W-:-:S05]  /*0860*/  VIADD R0, R7, 0xffffffff ;  /* 0xffffffff07007836 */ /* 0x000fca0000000000 */
[----:B------:R-:W-:Y:S01]  /*0870*/  ISETP.GT.U32.AND P1, PT, R0, 0x7feffffe, PT ;  /* 0x7feffffe0000780c */ /* 0x000fe20003f24070 */
[----:B------:R-:W-:Y:S02]  /*0880*/  IMAD.MOV.U32 R0, RZ, RZ, -0x3ff ;  /* 0xfffffc01ff007424 */ /* 0x000fe400078e00ff */
[----:B------:R-:W-:-:S10]  /*0890*/  @!P0 IMAD.MOV.U32 R0, RZ, RZ, -0x435 ;  /* 0xfffffbcbff008424 */ /* 0x000fd400078e00ff */
[----:B------:R-:W-:Y:S05]  /*08a0*/  @P1 BRA `(.L_x_33) ;  /* 0x0000000000f81947 */ /* 0x000fea0003800000 */
[C---:B------:R-:W-:Y:S01]  /*08b0*/  LOP3.LUT R6, R7.reuse, 0xfffff, RZ, 0xc0, !PT ;  /* 0x000fffff07067812 */ /* 0x040fe200078ec0ff */
[----:B------:R-:W-:Y:S01]  /*08c0*/  IMAD.MOV.U32 R22, RZ, RZ, -0x748574fc ;  /* 0x8b7a8b04ff167424 */ /* 0x000fe200078e00ff */
[----:B------:R-:W-:Y:S01]  /*08d0*/  MOV R14, RZ ;  /* 0x000000ff000e7202 */ /* 0x000fe20000000f00 */
[----:B------:R-:W-:Y:S01]  /*08e0*/  IMAD.MOV.U32 R23, RZ, RZ, 0x3ed0ee25 ;  /* 0x3ed0ee25ff177424 */ /* 0x000fe200078e00ff */
[----:B------:R-:W-:Y:S01]  /*08f0*/  LOP3.LUT R21, R6, 0x3ff00000, RZ, 0xfc, !PT ;  /* 0x3ff0000006157812 */ /* 0x000fe200078efcff */
[----:B------:R-:W-:Y:S01]  /*0900*/  UMOV UR4, 0x3ae80f1e ;  /* 0x3ae80f1e00047882 */ /* 0x000fe20000000000 */
[----:B------:R-:W-:Y:S01]  /*0910*/  UMOV UR5, 0x3eb1380b ;  /* 0x3eb1380b00057882 */ /* 0x000fe20000000000 */
[----:B------:R-:W-:Y:S01]  /*0920*/  LEA.HI R0, R7, R0, RZ, 0xc ;  /* 0x0000000007007211 */ /* 0x000fe200078f60ff */
[----:B------:R-:W-:Y:S01]  /*0930*/  UMOV UR6, 0x80000000 ;  /* 0x8000000000067882 */ /* 0x000fe20000000000 */
[----:B------:R-:W-:Y:S01]  /*0940*/  ISETP.GE.U32.AND P0, PT, R21, 0x3ff6a09f, PT ;  /* 0x3ff6a09f1500780c */ /* 0x000fe20003f06070 */
[----:B------:R-:W-:-:S12]  /*0950*/  UMOV UR7, 0x43300000 ;  /* 0x4330000000077882 */ /* 0x000fd80000000000 */
[----:B------:R-:W-:Y:S02]  /*0960*/  @P0 VIADD R9, R21, 0xfff00000 ;  /* 0xfff0000015090836 */ /* 0x000fe40000000000 */
[----:B------:R-:W-:Y:S02]  /*0970*/  @P0 VIADD R0, R0, 0x1 ;  /* 0x0000000100000836 */ /* 0x000fe40000000000 */
[----:B------:R-:W-:-:S06]  /*0980*/  @P0 IMAD.MOV.U32 R21, RZ, RZ, R9 ;  /* 0x000000ffff150224 */ /* 0x000fcc00078e0009 */
        /* <DEDUP_REMOVED lines=8> */
[----:B------:R-:W-:-:S08]  /*0a10*/  DMUL R12, R10, R10 ;  /* 0x0000000a0a0c7228 */ /* 0x000fd00000000000 */
[----:B------:R-:W-:Y:S01]  /*0a20*/  DFMA R8, R12, UR4, R22 ;  /* 0x000000040c087c2b */ /* 0x000fe20008000016 */
[----:B------:R-:W-:Y:S01]  /*0a30*/  UMOV UR4, 0x9f02676f ;  /* 0x9f02676f00047882 */ /* 0x000fe20000000000 */
[----:B------:R-:W-:Y:S01]  /*0a40*/  UMOV UR5, 0x3ef3b266 ;  /* 0x3ef3b26600057882 */ /* 0x000fe20000000000 */
[----:B------:R-:W-:-:S05]  /*0a50*/  DADD R22, R20, -R10 ;  /* 0x0000000014167229 */ /* 0x000fca000000080a */
[----:B------:R-:W-:Y:S01]  /*0a60*/  DFMA R8, R12, R8, UR4 ;  /* 0x000000040c087e2b */ /* 0x000fe20008000008 */
[----:B------:R-:W-:Y:S01]  /*0a70*/  UMOV UR4, 0xa9ab0956 ;  /* 0xa9ab095600047882 */ /* 0x000fe20000000000 */
[----:B------:R-:W-:Y:S01]  /*0a80*/  UMOV UR5, 0x3f1745cb ;  /* 0x3f1745cb00057882 */ /* 0x000fe20000000000 */
[----:B------:R-:W-:-:S05]  /*0a90*/  DADD R22, R22, R22 ;  /* 0x0000000016167229 */ /* 0x000fca0000000016 */
[----:B------:R-:W-:Y:S01]  /*0aa0*/  DFMA R8, R12, R8, UR4 ;  /* 0x000000040c087e2b */ /* 0x000fe20008000008 */
[----:B------:R-:W-:Y:S01]  /*0ab0*/  UMOV UR4, 0x2d1b5154 ;  /* 0x2d1b515400047882 */ /* 0x000fe20000000000 */
[----:B------:R-:W-:Y:S01]  /*0ac0*/  UMOV UR5, 0x3f3c71c7 ;  /* 0x3f3c71c700057882 */ /* 0x000fe20000000000 */
[----:B------:R-:W-:-:S05]  /*0ad0*/  DFMA R22, R20, -R10, R22 ;  /* 0x8000000a1416722b */ /* 0x000fca0000000016 */
[----:B------:R-:W-:Y:S01]  /*0ae0*/  DFMA R6, R12, R8, UR4 ;  /* 0x000000040c067e2b */ /* 0x000fe20008000008 */
[----:B------:R-:W-:Y:S01]  /*0af0*/  UMOV UR4, 0x923be72d ;  /* 0x923be72d00047882 */ /* 0x000fe20000000000 */
[----:B------:R-:W-:Y:S01]  /*0b00*/  UMOV UR5, 0x3f624924 ;  /* 0x3f62492400057882 */ /* 0x000fe20000000000 */
[----:B------:R-:W-:Y:S01]  /*0b10*/  LOP3.LUT R8, R0, 0x80000000, RZ, 0x3c, !PT ;  /* 0x8000000000087812 */ /* 0x000fe200078e3cff */
[----:B------:R-:W-:Y:S01]  /*0b20*/  IMAD.MOV.U32 R9, RZ, RZ, 0x43300000 ;  /* 0x43300000ff097424 */ /* 0x000fe200078e00ff */
[----:B------:R-:W-:-:S03]  /*0b30*/  DMUL R22, R14, R22 ;  /* 0x000000160e167228 */ /* 0x000fc60000000000 */
[----:B------:R-:W-:Y:S01]  /*0b40*/  DFMA R6, R12, R6, UR4 ;  /* 0x000000040c067e2b */ /* 0x000fe20008000006 */
[----:B------:R-:W-:Y:S01]  /*0b50*/  UMOV UR4, 0x9999a3c4 ;  /* 0x9999a3c400047882 */ /* 0x000fe20000000000 */
[----:B------:R-:W-:Y:S01]  /*0b60*/  UMOV UR5, 0x3f899999 ;  /* 0x3f89999900057882 */ /* 0x000fe20000000000 */
[----:B------:R-:W-:Y:S01]  /*0b70*/  DADD R8, R8, -UR6 ;  /* 0x8000000608087e29 */ /* 0x000fe20008000000 */
[----:B------:R-:W-:Y:S01]  /*0b80*/  UMOV UR6, 0xfefa39ef ;  /* 0xfefa39ef00067882 */ /* 0x000fe20000000000 */
[----:B------:R-:W-:-:S03]  /*0b90*/  UMOV UR7, 0x3fe62e42 ;  /* 0x3fe62e4200077882 */ /* 0x000fc60000000000 */
[----:B------:R-:W-:Y:S01]  /*0ba0*/  DFMA R6, R12, R6, UR4 ;  /* 0x000000040c067e2b */ /* 0x000fe20008000006 */
[----:B------:R-:W-:Y:S01]  /*0bb0*/  UMOV UR4, 0x55555554 ;  /* 0x5555555400047882 */ /* 0x000fe20000000000 */
[----:B------:R-:W-:Y:S01]  /*0bc0*/  UMOV UR5, 0x3fb55555 ;  /* 0x3fb5555500057882 */ /* 0x000fe20000000000 */
[----:B------:R-:W-:-:S05]  /*0bd0*/  DFMA R20, R8, UR6, R10 ;  /* 0x0000000608147c2b */ /* 0x000fca000800000a */
[----:B------:R-:W-:Y:S01]  /*0be0*/  DFMA R6, R12, R6, UR4 ;  /* 0x000000040c067e2b */ /* 0x000fe20008000006 */
[----:B------:R-:W-:Y:S01]  /*0bf0*/  UMOV UR4, 0x3b39803f ;  /* 0x3b39803f00047882 */ /* 0x000fe20000000000 */
[----:B------:R-:W-:Y:S01]  /*0c00*/  UMOV UR5, 0x3c7abc9e ;  /* 0x3c7abc9e00057882 */ /* 0x000fe20000000000 */
[----:B------:R-:W-:-:S05]  /*0c10*/  DFMA R4, R8, -R4, R20 ;  /* 0x800000040804722b */ /* 0x000fca0000000014 */
[----:B------:R-:W-:-:S03]  /*0c20*/  DMUL R6, R12, R6 ;  /* 0x000000060c067228 */ /* 0x000fc60000000000 */
[----:B------:R-:W-:-:S05]  /*0c30*/  DADD R4, -R10, R4 ;  /* 0x000000000a047229 */ /* 0x000fca0000000104 */
[----:B------:R-:W-:-:S08]  /*0c40*/  DFMA R6, R10, R6, R22 ;  /* 0x000000060a06722b */ /* 0x000fd00000000016 */
[----:B------:R-:W-:-:S08]  /*0c50*/  DADD R4, R6, -R4 ;  /* 0x0000000006047229 */ /* 0x000fd00000000804 */
[----:B------:R-:W-:-:S08]  /*0c60*/  DFMA R4, R8, UR4, R4 ;  /* 0x0000000408047c2b */ /* 0x000fd00008000004 */
[----:B------:R-:W-:Y:S01]  /*0c70*/  DADD R10, R20, R4 ;  /* 0x00000000140a7229 */ /* 0x000fe20000000004 */
[----:B------:R-:W-:Y:S10]  /*0c80*/  BRA `(.L_x_32) ;  /* 0x0000000000187947 */ /* 0x000ff40003800000 */
.L_x_33:
[----:B------:R-:W-:Y:S01]  /*0c90*/  IMAD.MOV.U32 R4, RZ, RZ, 0x0 ;  /* 0x00000000ff047424 */ /* 0x000fe200078e00ff */
[----:B------:R-:W-:Y:S01]  /*0ca0*/  LOP3.LUT P0, RZ, R9, 0x7fffffff, RZ, 0xc0, !PT ;  /* 0x7fffffff09ff7812 */ /* 0x000fe2000780c0ff */
[----:B------:R-:W-:-:S06]  /*0cb0*/  IMAD.MOV.U32 R5, RZ, RZ, 0x7ff00000 ;  /* 0x7ff00000ff057424 */ /* 0x000fcc00078e00ff */
[----:B------:R-:W-:-:S10]  /*0cc0*/  DFMA R4, R8, R4, +INF ;  /* 0x7ff000000804742b */ /* 0x000fd40000000004 */
[----:B------:R-:W-:Y:S02]  /*0cd0*/  FSEL R10, R4, RZ, P0 ;  /* 0x000000ff040a7208 */ /* 0x000fe40000000000 */
[----:B------:R-:W-:-:S07]  /*0ce0*/  FSEL R11, R5, -QNAN , P0 ;  /* 0xfff00000050b7808 */ /* 0x000fce0000000000 */
.L_x_32:
[----:B------:R-:W-:Y:S05]  /*0cf0*/  BSYNC.RECONVERGENT B0 ;  /* 0x0000000000007941 */ /* 0x000fea0003800200 */
.L_x_28:
        /* <DEDUP_REMOVED lines=10> */
[----:B------:R-:W-:Y:S01]  /*0da0*/  MOV R12, 0xf89b6999 ;  /* 0xf89b6999000c7802 */ /* 0x000fe20000000f00 */
[----:B------:R-:W-:Y:S01]  /*0db0*/  IMAD.MOV.U32 R13, RZ, RZ, 0x3e928a27 ;  /* 0x3e928a27ff0d7424 */ /* 0x000fe200078e00ff */
[----:B------:R-:W-:Y:S01]  /*0dc0*/  ISETP.GT.U32.AND P0, PT, R5, 0x40330fc1, PT ;  /* 0x40330fc10500780c */ /* 0x000fe20003f04070 */
        /* <DEDUP_REMOVED lines=51> */
.L_x_35:
[----:B------:R-:W-:Y:S01]  /*1100*/  DMUL R4, R10, R10 ;  /* 0x0000000a0a047228 */ /* 0x000fe20000000000 */
[----:B------:R-:W-:Y:S01]  /*1110*/  IMAD.MOV.U32 R6, RZ, RZ, 0x420afc3d ;  /* 0x420afc3dff067424 */ /* 0x000fe200078e00ff */
[----:B------:R-:W-:Y:S01]  /*1120*/  UMOV UR4, 0xe2f5e964 ;  /* 0xe2f5e96400047882 */ /* 0x000fe20000000000 */
[----:B------:R-:W-:Y:S01]  /*1130*/  IMAD.MOV.U32 R7, RZ, RZ, 0x3f14359f ;  /* 0x3f14359fff077424 */ /* 0x000fe200078e00ff */
[----:B------:R-:W-:-:S05]  /*1140*/  UMOV UR5, 0x3ef0bc46 ;  /* 0x3ef0bc4600057882 */ /* 0x000fca0000000000 */
        /* <DEDUP_REMOVED lines=30> */
.L_x_36:
[----:B------:R-:W-:Y:S05]  /*1330*/  BSYNC.RECONVERGENT B0 ;  /* 0x0000000000007941 */ /* 0x000fea0003800200 */
.L_x_34:
[----:B------:R-:W-:Y:S01]  /*1340*/  F2FP.F16.F32.PACK_AB R4, RZ, R3 ;  /* 0x00000003ff04723e */ /* 0x000fe200000000ff */
[----:B------:R-:W-:Y:S01]  /*1350*/  IMAD.MOV.U32 R12, RZ, RZ, 0x3c80f082 ;  /* 0x3c80f082ff0c7424 */ /* 0x000fe200078e00ff */
[----:B------:R-:W-:Y:S01]  /*1360*/  DMUL R10, R16, R10 ;  /* 0x0000000a100a7228 */ /* 0x000fe20000000000 */
[----:B------:R-:W-:Y:S01]  /*1370*/  STL.64 [R1], R16 ;  /* 0x0000001001007387 */ /* 0x000fe20000100a00 */
[----:B------:R-:W0:Y:S01]  /*1380*/  LDCU.64 UR4, c[0x4][0x8] ;  /* 0x01000100ff0477ac */ /* 0x000e220008000a00 */
[----:B------:R-:W-:Y:S01]  /*1390*/  HADD2.F32 R0, -RZ, R4.H0_H0 ;  /* 0x20000004ff007230 */ /* 0x000fe20000004100 */
[C---:B------:R-:W-:Y:S01]  /*13a0*/  HSETP2.EQ.AND P0, P1, R4.reuse.H0_H0, 0.0226898193359375, 0.007297515869140625, PT ;  /* 0x25cf1f7904007434 */ /* 0x040fe20003902800 */
[----:B------:R-:W-:Y:S03]  /*13b0*/  STL.64 [R1+0x20], R16 ;  /* 0x0000201001007387 */ /* 0x000fe60000100a00 */
[----:B------:R-:W-:Y:S01]  /*13c0*/  FFMA R0, R0, 1.4426950216293334961, -RZ ;  /* 0x3fb8aa3b00007823 */ /* 0x000fe200000008ff */
[----:B------:R-:W-:Y:S01]  /*13d0*/  SEL R6, RZ, 0x3c00, !P0 ;  /* 0x00003c00ff067807 */ /* 0x000fe20004000000 */
[----:B------:R-:W-:Y:S01]  /*13e0*/  STL.64 [R1+0x28], RZ ;  /* 0x000028ff01007387 */ /* 0x000fe20000100a00 */
[----:B------:R-:W-:-:S02]  /*13f0*/  HSETP2.EQ.AND P0, P2, R4.H0_H0, -2.966796875, -2.615234375, PT ;  /* 0xc1efc13b04007434 */ /* 0x000fc40003a02800 */
[----:B------:R-:W-:Y:S01]  /*1400*/  SEL R8, RZ, 0x3c00, !P1 ;  /* 0x00003c00ff087807 */ /* 0x000fe20004800000 */
[----:B------:R-:W1:Y:S01]  /*1410*/  MUFU.EX2 R0, R0 ;  /* 0x0000000000007308 */ /* 0x000e620000000800 */
[----:B------:R-:W-:Y:S02]  /*1420*/  PRMT R4, R4, 0x5410, R19 ;  /* 0x0000541004047816 */ /* 0x000fe40000000013 */
[----:B-1----:R-:W-:-:S05]  /*1430*/  F2FP.F16.F32.PACK_AB R5, RZ, R0 ;  /* 0x00000000ff05723e */ /* 0x002fca00000000ff */
[----:B------:R-:W-:Y:S01]  /*1440*/  HFMA2 R5, R6.H0_H0, -0.0009765625, -0.0009765625, R5.H0_H0 ;  /* 0x9400940006057831 */ /* 0x000fe20000040805 */
[----:B------:R-:W-:-:S03]  /*1450*/  SEL R6, RZ, 0x3c00, !P0 ;  /* 0x00003c00ff067807 */ /* 0x000fc60004000000 */
[----:B------:R-:W-:Y:S01]  /*1460*/  HFMA2 R5, R8.H0_H0, -0.0009765625, -0.0009765625, R5.H0_H0 ;  /* 0x9400940008057831 */ /* 0x000fe20000040805 */
[----:B------:R-:W-:-:S03]  /*1470*/  SEL R8, RZ, 0x3c00, !P2 ;  /* 0x00003c00ff087807 */ /* 0x000fc60005000000 */
[----:B------:R-:W-:-:S04]  /*1480*/  HFMA2 R5, R6.H0_H0, 6.103515625e-05, 6.103515625e-05, R5.H0_H0 ;  /* 0x0400040006057831 */ /* 0x000fc80000040805 */
[----:B------:R-:W-:-:S04]  /*1490*/  HFMA2 R5, R8.H0_H0, 3.0517578125e-05, 3.0517578125e-05, R5.H0_H0 ;  /* 0x0200020008057831 */ /* 0x000fc80000040805 */
[----:B------:R-:W-:-:S05]  /*14a0*/  HADD2 R8, R5.H0_H0, 1, 1 ;  /* 0x3c003c0005087430 */ /* 0x000fca0000000800 */
[----:B------:R-:W-:Y:S01]  /*14b0*/  HADD2.F32 R0, -RZ, R8.H0_H0 ;  /* 0x20000008ff007230 */ /* 0x000fe20000004100 */
[----:B------:R-:W-:-:S05]  /*14c0*/  HSETP2.EQ.AND P0, P1, R8.H0_H0, 0.9990234375, 0.00147724151611328125, PT ;  /* 0x3bfe160d08007434 */ /* 0x000fca0003902800 */
[----:B------:R-:W1:Y:S01]  /*14d0*/  MUFU.LG2 R0, R0 ;  /* 0x0000000000007308 */ /* 0x000e620000000c00 */
[----:B------:R-:W-:Y:S02]  /*14e0*/  SEL R7, RZ, 0x3c00, !P0 ;  /* 0x00003c00ff077807 */ /* 0x000fe40004000000 */
[----:B------:R-:W-:Y:S02]  /*14f0*/  HSETP2.EQ.AND P0, P2, R8.H0_H0, 552.5, 1.0107421875, PT ;  /* 0x60513c0b08007434 */ /* 0x000fe40003a02800 */
[----:B------:R-:W-:Y:S02]  /*1500*/  SEL R9, RZ, 0x3c00, !P1 ;  /* 0x00003c00ff097807 */ /* 0x000fe40004800000 */
[----:B------:R-:W-:Y:S01]  /*1510*/  MOV R8, 0x3f800000 ;  /* 0x3f80000000087802 */ /* 0x000fe20000000f00 */
[----:B-1----:R-:W-:-:S05]  /*1520*/  FMUL R6, R0, 0.69314718246459960938 ;  /* 0x3f31721800067820 */ /* 0x002fca0000400000 */
[----:B------:R-:W-:-:S05]  /*1530*/  F2FP.F16.F32.PACK_AB R6, RZ, R6 ;  /* 0x00000006ff06723e */ /* 0x000fca00000000ff */
[----:B------:R-:W-:Y:S01]  /*1540*/  HFMA2 R6, R7.H0_H0, -0.00390625, -0.00390625, R6.H0_H0 ;  /* 0x9c009c0007067831 */ /* 0x000fe20000040806 */
[----:B------:R-:W-:-:S03]  /*1550*/  SEL R7, RZ, 0x3c00, !P0 ;  /* 0x00003c00ff077807 */ /* 0x000fc60004000000 */
[----:B------:R-:W-:Y:S01]  /*1560*/  HFMA2 R6, R9.H0_H0, -9.5367431640625e-07, -9.5367431640625e-07, R6.H0_H0 ;  /* 0x8010801009067831 */ /* 0x000fe20000040806 */
[----:B------:R-:W-:-:S03]  /*1570*/  SEL R9, RZ, 0x3c00, !P2 ;  /* 0x00003c00ff097807 */ /* 0x000fc60005000000 */
[----:B------:R-:W-:-:S04]  /*1580*/  HFMA2 R6, R7.H0_H0, -7.62939453125e-06, -7.62939453125e-06, R6.H0_H0 ;  /* 0x8080808007067831 */ /* 0x000fc80000040806 */
[----:B------:R-:W-:-:S05]  /*1590*/  HFMA2 R6, R9.H0_H0, 0.00390625, 0.00390625, R6.H0_H0 ;  /* 0x1c001c0009067831 */ /* 0x000fca0000040806 */
[----:B------:R-:W-:-:S05]  /*15a0*/  HADD2.F32 R6, -RZ, R6.H0_H0 ;  /* 0x20000006ff067230 */ /* 0x000fca0000004100 */
[C---:B------:R-:W-:Y:S01]  /*15b0*/  FMUL R0, |R6|.reuse, 2.8853900432586669922 ;  /* 0x4038aa3b06007820 */ /* 0x040fe20000400200 */
[C---:B------:R-:W-:Y:S01]  /*15c0*/  FMUL R13, R6.reuse, R6 ;  /* 0x00000006060d7220 */ /* 0x040fe20000400000 */
[C---:B------:R-:W-:Y:S02]  /*15d0*/  FSETP.GE.AND P1, PT, |R6|.reuse, 0.60000002384185791016, PT ;  /* 0x3f19999a0600780b */ /* 0x040fe40003f26200 */
[----:B------:R-:W-:Y:S01]  /*15e0*/  FSETP.GE.AND P0, PT, |R6|, 9.010913848876953125, PT ;  /* 0x41102cb40600780b */ /* 0x000fe20003f06200 */
[C---:B------:R-:W-:Y:S01]  /*15f0*/  FFMA R12, R13.reuse, R12, -0.052303962409496307373 ;  /* 0xbd563cae0d0c7423 */ /* 0x040fe2000000000c */
[----:B------:R-:W1:Y:S03]  /*1600*/  MUFU.EX2 R0, R0 ;  /* 0x0000000000007308 */ /* 0x000e660000000800 */
[----:B------:R-:W-:Y:S01]  /*1610*/  FFMA R12, R13, R12, 0.1331529766321182251 ;  /* 0x3e0859410d0c7423 */ /* 0x000fe2000000000c */
[----:B-1----:R-:W-:-:S03]  /*1620*/  FADD R7, R0, 1 ;  /* 0x3f80000000077421 */ /* 0x002fc60000000000 */
[----:B------:R-:W-:-:S04]  /*1630*/  FFMA R0, R13, R12, -0.33332768082618713379 ;  /* 0xbeaaa9ed0d007423 */ /* 0x000fc8000000000c */
[----:B------:R-:W-:Y:S01]  /*1640*/  FFMA R13, R13, R0, RZ ;  /* 0x000000000d0d7223 */ /* 0x000fe200000000ff */
[----:B------:R-:W1:Y:S02]  /*1650*/  MUFU.RCP R7, R7 ;  /* 0x0000000700077308 */ /* 0x000e640000001000 */
[----:B-1----:R-:W-:-:S05]  /*1660*/  FFMA R8, R7, -2, R8 ;  /* 0xc000000007087823 */ /* 0x002fca0000000008 */
[----:B------:R-:W-:-:S04]  /*1670*/  FSEL R9, R8, 1, !P0 ;  /* 0x3f80000008097808 */ /* 0x000fc80004000000 */
[--C-:B------:R-:W-:Y:S01]  /*1680*/  LOP3.LUT R9, R9, 0x80000000, R6.reuse, 0xb8, !PT ;  /* 0x8000000009097812 */ /* 0x100fe200078eb806 */
[----:B------:R-:W-:-:S05]  /*1690*/  @!P1 FFMA R9, R6, R13, R6 ;  /* 0x0000000d06099223 */ /* 0x000fca0000000006 */
[----:B------:R-:W-:-:S04]  /*16a0*/  F2FP.F16.F32.PACK_AB R9, RZ, R9 ;  /* 0x00000009ff09723e */ /* 0x000fc800000000ff */
[----:B------:R-:W-:-:S05]  /*16b0*/  PRMT R9, R9, 0x5410, R5 ;  /* 0x0000541009097816 */ /* 0x000fca0000000005 */
[----:B------:R-:W-:-:S04]  /*16c0*/  HMUL2 R8, R4, R9 ;  /* 0x0000000904087232 */ /* 0x000fc80000000000 */
[--C-:B------:R-:W-:Y:S02]  /*16d0*/  HFMA2 R5, R5.H0_H0, R5.H0_H0, R8.reuse.H1_H1 ;  /* 0x2000000505057231 */ /* 0x100fe40000060808 */
[----:B------:R-:W-:Y:S02]  /*16e0*/  HADD2.F32 R21, -RZ, R8.H0_H0 ;  /* 0x20000008ff157230 */ /* 0x000fe40000004100 */
[----:B------:R-:W-:Y:S02]  /*16f0*/  HADD2 R0, R5.H0_H0, R19.H0_H0 ;  /* 0x2000001305007230 */ /* 0x000fe40000000800 */
[----:B------:R-:W-:-:S03]  /*1700*/  HMUL2 R4, R4.H0_H0, R5.H0_H0 ;  /* 0x2000000504047232 */ /* 0x000fc60000000800 */
[----:B------:R-:W-:Y:S02]  /*1710*/  HADD2.F32 R12, -RZ, R0.H0_H0 ;  /* 0x20000000ff0c7230 */ /* 0x000fe40000004100 */
[----:B------:R-:W-:Y:S01]  /*1720*/  HADD2.F32 R7, -RZ, R4.H0_H0 ;  /* 0x20000004ff077230 */ /* 0x000fe20000004100 */
[----:B------:R-:W1:Y:S08]  /*1730*/  F2F.F32.F64 R0, R10 ;  /* 0x0000000a00007310 */ /* 0x000e700000301000 */
[----:B------:R-:W2:Y:S01]  /*1740*/  MUFU.RCP R14, R12 ;  /* 0x0000000c000e7308 */ /* 0x000ea20000001000 */
[----:B-1----:R-:W-:-:S07]  /*1750*/  FADD R6, R0, -R3 ;  /* 0x8000000300067221 */ /* 0x002fce0000000000 */
[----:B------:R-:W1:Y:S01]  /*1760*/  F2F.F64.F32 R4, R0 ;  /* 0x0000000000047310 */ /* 0x000e620000201800 */
[----:B--2---:R-:W-:-:S05]  /*1770*/  FMUL R13, R7, R14 ;  /* 0x0000000e070d7220 */ /* 0x004fca0000400000 */
[----:B------:R-:W-:Y:S01]  /*1780*/  F2FP.F16.F32.PACK_AB R9, RZ, R13 ;  /* 0x0000000dff09723e */ /* 0x000fe200000000ff */
[----:B-1----:R0:W-:Y:S04]  /*1790*/  STL.64 [R1+0x8], R4 ;  /* 0x0000080401007387 */ /* 0x0021e80000100a00 */
[C---:B------:R-:W-:Y:S02]  /*17a0*/  HSETP2.GEU.AND P1, PT, |R9|.reuse.H0_H0, 8.523464202880859375e-06, 8.523464202880859375e-06, PT ;  /* 0x008f008f09007434 */ /* 0x040fe40003f2ea00 */
[----:B------:R-:W-:-:S05]  /*17b0*/  HSETP2.GT.AND P0, PT, |R9|.H0_H0, RZ.H0_H0, PT ;  /* 0x200000ff09007234 */ /* 0x000fca0003f04a00 */
[----:B------:R-:W-:Y:S01]  /*17c0*/  PLOP3.LUT P0, PT, P1, P0, PT, 0xf2, 0x2f ;  /* 0x00000000002f781c */ /* 0x000fe20000f01e72 */
[----:B0-----:R-:W-:Y:S02]  /*17d0*/  IMAD.U32 R4, RZ, RZ, UR4 ;  /* 0x00000004ff047e24 */ /* 0x001fe4000f8e00ff */
[----:B------:R-:W-:-:S10]  /*17e0*/  IMAD.U32 R5, RZ, RZ, UR5 ;  /* 0x00000005ff057e24 */ /* 0x000fd4000f8e00ff */
[----:B------:R-:W-:Y:S02]  /*17f0*/  @!P0 FFMA R3, -R12, R13, R7 ;  /* 0x0000000d0c038223 */ /* 0x000fe40000000107 */
[----:B------:R-:W0:Y:S02]  /*1800*/  F2F.F64.F32 R6, |R6| ;  /* 0x4000000600067310 */ /* 0x000e240000201800 */
[----:B------:R-:W-:Y:S01]  /*1810*/  @!P0 FFMA R12, R14, R3, R13 ;  /* 0x000000030e0c8223 */ /* 0x000fe2000000000d */
[----:B------:R-:W-:-:S04]  /*1820*/  PRMT R3, R9, 0x7610, R3 ;  /* 0x0000761009037816 */ /* 0x000fc80000000003 */
[----:B------:R-:W-:Y:S01]  /*1830*/  @!P0 F2FP.F16.F32.PACK_AB R3, RZ, R12 ;  /* 0x0000000cff03823e */ /* 0x000fe200000000ff */
[C---:B------:R-:W-:Y:S01]  /*1840*/  FADD R12, R0.reuse, -R21 ;  /* 0x80000015000c7221 */ /* 0x040fe20000000000 */
[----:B------:R-:W1:Y:S03]  /*1850*/  F2F.F64.F32 R8, R21 ;  /* 0x0000001500087310 */ /* 0x000e660000201800 */
[----:B------:R-:W-:Y:S01]  /*1860*/  HADD2.F32 R3, -RZ, R3.H0_H0 ;  /* 0x20000003ff037230 */ /* 0x000fe20000004100 */
[----:B0-----:R0:W-:Y:S04]  /*1870*/  STL.64 [R1+0x40], R6 ;  /* 0x0000400601007387 */ /* 0x0011e80000100a00 */
[----:B------:R-:W-:Y:S01]  /*1880*/  FADD R14, R0, -R3 ;  /* 0x80000003000e7221 */ /* 0x000fe20000000000 */
[----:B------:R-:W2:Y:S01]  /*1890*/  F2F.F64.F32 R12, |R12| ;  /* 0x4000000c000c7310 */ /* 0x000ea20000201800 */
[----:B------:R-:W-:-:S04]  /*18a0*/  MOV R0, 0x0 ;  /* 0x0000000000007802 */ /* 0x000fc80000000f00 */
[----:B------:R3:W4:Y:S01]  /*18b0*/  LDC.64 R22, c[0x4][R0] ;  /* 0x0100000000167b82 */ /* 0x0007220000000a00 */
[----:B-1----:R3:W-:Y:S02]  /*18c0*/  STL.64 [R1+0x10], R8 ;  /* 0x0000100801007387 */ /* 0x0027e40000100a00 */
[----:B------:R-:W1:Y:S01]  /*18d0*/  F2F.F64.F32 R10, R3 ;  /* 0x00000003000a7310 */ /* 0x000e620000201800 */
[----:B0-----:R-:W-:Y:S02]  /*18e0*/  IMAD.MOV.U32 R6, RZ, RZ, R18 ;  /* 0x000000ffff067224 */ /* 0x001fe400078e0012 */
[----:B------:R-:W-:Y:S01]  /*18f0*/  IMAD.MOV.U32 R7, RZ, RZ, R2 ;  /* 0x000000ffff077224 */ /* 0x000fe200078e0002 */
[----:B--2---:R3:W-:Y:S04]  /*1900*/  STL.64 [R1+0x30], R12 ;  /* 0x0000300c01007387 */ /* 0x0047e80000100a00 */
[----:B------:R-:W0:Y:S01]  /*1910*/  F2F.F64.F32 R14, |R14| ;  /* 0x4000000e000e7310 */ /* 0x000e220000201800 */
[----:B-1----:R3:W-:Y:S04]  /*1920*/  STL.64 [R1+0x18], R10 ;  /* 0x0000180a01007387 */ /* 0x0027e80000100a00 */
[----:B0-----:R3:W-:Y:S02]  /*1930*/  STL.64 [R1+0x38], R14 ;  /* 0x0000380e01007387 */ /* 0x0017e40000100a00 */
[----:B------:R-:W-:-:S07]  /*1940*/  LEPC R20, `(.L_x_37) ;  /* 0x000000001014794e */ /* 0x000fce0000000000 */
[----:B---34-:R-:W-:Y:S05]  /*1950*/  CALL.ABS.NOINC R22 ;  /* 0x0000000016007343 */ /* 0x018fea0003c00000 */
.L_x_37:
[----:B------:R-:W-:Y:S01]  /*1960*/  UMOV UR4, 0xeb1c432d ;  /* 0xeb1c432d00047882 */ /* 0x000fe20000000000 */
[----:B------:R-:W-:Y:S02]  /*1970*/  UMOV UR5, 0x3f1a36e2 ;  /* 0x3f1a36e200057882 */ /* 0x000fe40000000000 */
[----:B------:R-:W-:-:S06]  /*1980*/  DADD R16, R16, UR4 ;  /* 0x0000000410107e29 */ /* 0x000fcc0008000000 */
[----:B------:R-:W0:Y:S02]  /*1990*/  F2F.F32.F64 R3, R16 ;  /* 0x0000001000037310 */ /* 0x000e240000301000 */
[----:B0-----:R-:W-:-:S13]  /*19a0*/  FSETP.GEU.AND P0, PT, R3, 6, PT ;  /* 0x40c000000300780b */ /* 0x001fda0003f0e000 */
[----:B------:R-:W-:Y:S05]  /*19b0*/  @!P0 BRA `(.L_x_38) ;  /* 0xffffffe400b08947 */ /* 0x000fea000383ffff */
[----:B------:R-:W-:Y:S05]  /*19c0*/  EXIT ;  /* 0x000000000000794d */ /* 0x000fea0003800000 */
        .weak           $__internal_1_$__cuda_sm20_div_rn_f64_full
        .type           $__internal_1_$__cuda_sm20_div_rn_f64_full,@function
        .size           $__internal_1_$__cuda_sm20_div_rn_f64_full,(.L_x_46 - $__internal_1_$__cuda_sm20_div_rn_f64_full)
$__internal_1_$__cuda_sm20_div_rn_f64_full:
[C---:B------:R-:W-:Y:S01]  /*19d0*/  FSETP.GEU.AND P0, PT, |R7|.reuse, 1.469367938527859385e-39, PT ;  /* 0x001000000700780b */ /* 0x040fe20003f0e200 */
[----:B------:R-:W-:Y:S01]  /*19e0*/  IMAD.MOV.U32 R12, RZ, RZ, 0x1 ;  /* 0x00000001ff0c7424 */ /* 0x000fe200078e00ff */
[----:B------:R-:W-:Y:S01]  /*19f0*/  LOP3.LUT R8, R7, 0x800fffff, RZ, 0xc0, !PT ;  /* 0x800fffff07087812 */ /* 0x000fe200078ec0ff */
[----:B------:R-:W-:Y:S01]  /*1a00*/  IMAD.MOV.U32 R25, RZ, RZ, 0x1ca00000 ;  /* 0x1ca00000ff197424 */ /* 0x000fe200078e00ff */
[C---:B------:R-:W-:Y:S01]  /*1a10*/  FSETP.GEU.AND P2, PT, |R5|.reuse, 1.469367938527859385e-39, PT ;  /* 0x001000000500780b */ /* 0x040fe20003f4e200 */
[----:B------:R-:W-:Y:S01]  /*1a20*/  BSSY.RECONVERGENT B2, `(.L_x_39) ;  /* 0x0000052000027945 */ /* 0x000fe20003800200 */
[----:B------:R-:W-:Y:S01]  /*1a30*/  LOP3.LUT R9, R8, 0x3ff00000, RZ, 0xfc, !PT ;  /* 0x3ff0000008097812 */ /* 0x000fe200078efcff */
[----:B------:R-:W-:Y:S01]  /*1a40*/  IMAD.MOV.U32 R8, RZ, RZ, R6 ;  /* 0x000000ffff087224 */ /* 0x000fe200078e0006 */
[----:B------:R-:W-:Y:S02]  /*1a50*/  LOP3.LUT R24, R5, 0x7ff00000, RZ, 0xc0, !PT ;  /* 0x7ff0000005187812 */ /* 0x000fe400078ec0ff */
[----:B------:R-:W-:-:S03]  /*1a60*/  LOP3.LUT R27, R7, 0x7ff00000, RZ, 0xc0, !PT ;  /* 0x7ff00000071b7812 */ /* 0x000fc600078ec0ff */
[----:B------:R-:W-:Y:S01]  /*1a70*/  @!P0 DMUL R8, R6, 8.98846567431157953865e+307 ;  /* 0x7fe0000006088828 */ /* 0x000fe20000000000 */
[----:B------:R-:W-:-:S03]  /*1a80*/  ISETP.GE.U32.AND P1, PT, R24, R27, PT ;  /* 0x0000001b1800720c */ /* 0x000fc60003f26070 */
[----:B------:R-:W-:Y:S02]  /*1a90*/  @!P2 LOP3.LUT R15, R7, 0x7ff00000, RZ, 0xc0, !PT ;  /* 0x7ff00000070fa812 */ /* 0x000fe400078ec0ff */
[----:B------:R-:W0:Y:S02]  /*1aa0*/  MUFU.RCP64H R13, R9 ;  /* 0x00000009000d7308 */ /* 0x000e240000001800 */
[----:B------:R-:W-:Y:S02]  /*1ab0*/  @!P2 ISETP.GE.U32.AND P3, PT, R24, R15, PT ;  /* 0x0000000f1800a20c */ /* 0x000fe40003f66070 */
[----:B------:R-:W-:Y:S02]  /*1ac0*/  @!P0 LOP3.LUT R27, R9, 0x7ff00000, RZ, 0xc0, !PT ;  /* 0x7ff00000091b8812 */ /* 0x000fe400078ec0ff */
[----:B------:R-:W-:-:S04]  /*1ad0*/  @!P2 SEL R15, R25, 0x63400000, !P3 ;  /* 0x63400000190fa807 */ /* 0x000fc80005800000 */
[----:B------:R-:W-:-:S04]  /*1ae0*/  @!P2 LOP3.LUT R22, R15, 0x80000000, R5, 0xf8, !PT ;  /* 0x800000000f16a812 */ /* 0x000fc800078ef805 */
[----:B------:R-:W-:Y:S01]  /*1af0*/  @!P2 LOP3.LUT R23, R22, 0x100000, RZ, 0xfc, !PT ;  /* 0x001000001617a812 */ /* 0x000fe200078efcff */
[----:B------:R-:W-:Y:S01]  /*1b00*/  @!P2 IMAD.MOV.U32 R22, RZ, RZ, RZ ;  /* 0x000000ffff16a224 */ /* 0x000fe200078e00ff */
[----:B0-----:R-:W-:-:S08]  /*1b10*/  DFMA R20, R12, -R8, 1 ;  /* 0x3ff000000c14742b */ /* 0x001fd00000000808 */
[----:B------:R-:W-:-:S08]  /*1b20*/  DFMA R20, R20, R20, R20 ;  /* 0x000000141414722b */ /* 0x000fd00000000014 */
[----:B------:R-:W-:Y:S01]  /*1b30*/  DFMA R20, R12, R20, R12 ;  /* 0x000000140c14722b */ /* 0x000fe2000000000c */
[----:B------:R-:W-:Y:S02]  /*1b40*/  SEL R13, R25, 0x63400000, !P1 ;  /* 0x63400000190d7807 */ /* 0x000fe40004800000 */
[----:B------:R-:W-:Y:S02]  /*1b50*/  MOV R12, R4 ;  /* 0x00000004000c7202 */ /* 0x000fe40000000f00 */
[----:B------:R-:W-:-:S03]  /*1b60*/  LOP3.LUT R13, R13, 0x800fffff, R5, 0xf8, !PT ;  /* 0x800fffff0d0d7812 */ /* 0x000fc600078ef805 */
[----:B------:R-:W-:-:S03]  /*1b70*/  DFMA R14, R20, -R8, 1 ;  /* 0x3ff00000140e742b */ /* 0x000fc60000000808 */
[----:B------:R-:W-:-:S05]  /*1b80*/  @!P2 DFMA R12, R12, 2, -R22 ;  /* 0x400000000c0ca82b */ /* 0x000fca0000000816 */
[----:B------:R-:W-:-:S08]  /*1b90*/  DFMA R14, R20, R14, R20 ;  /* 0x0000000e140e722b */ /* 0x000fd00000000014 */
[----:B------:R-:W-:-:S08]  /*1ba0*/  DMUL R20, R14, R12 ;  /* 0x0000000c0e147228 */ /* 0x000fd00000000000 */
[----:B------:R-:W-:-:S08]  /*1bb0*/  DFMA R22, R20, -R8, R12 ;  /* 0x800000081416722b */ /* 0x000fd0000000000c */
[----:B------:R-:W-:Y:S01]  /*1bc0*/  DFMA R22, R14, R22, R20 ;  /* 0x000000160e16722b */ /* 0x000fe20000000014 */
[----:B------:R-:W-:Y:S01]  /*1bd0*/  IMAD.MOV.U32 R20, RZ, RZ, R24 ;  /* 0x000000ffff147224 */ /* 0x000fe200078e0018 */
[----:B------:R-:W-:Y:S01]  /*1be0*/  @!P2 LOP3.LUT R20, R13, 0x7ff00000, RZ, 0xc0, !PT ;  /* 0x7ff000000d14a812 */ /* 0x000fe200078ec0ff */
[----:B------:R-:W-:-:S04]  /*1bf0*/  VIADD R15, R27, 0xffffffff ;  /* 0xffffffff1b0f7836 */ /* 0x000fc80000000000 */
[----:B------:R-:W-:-:S05]  /*1c00*/  VIADD R14, R20, 0xffffffff ;  /* 0xffffffff140e7836 */ /* 0x000fca0000000000 */
[----:B------:R-:W-:-:S04]  /*1c10*/  ISETP.GT.U32.AND P0, PT, R14, 0x7feffffe, PT ;  /* 0x7feffffe0e00780c */ /* 0x000fc80003f04070 */
[----:B------:R-:W-:-:S13]  /*1c20*/  ISETP.GT.U32.OR P0, PT, R15, 0x7feffffe, P0 ;  /* 0x7feffffe0f00780c */ /* 0x000fda0000704470 */
[----:B------:R-:W-:Y:S05]  /*1c30*/  @P0 BRA `(.L_x_40) ;  /* 0x00000000006c0947 */ /* 0x000fea0003800000 */
[----:B------:R-:W-:-:S04]  /*1c40*/  LOP3.LUT R5, R7, 0x7ff00000, RZ, 0xc0, !PT ;  /* 0x7ff0000007057812 */ /* 0x000fc800078ec0ff */
[CC--:B------:R-:W-:Y:S02]  /*1c50*/  VIADDMNMX R4, R24.reuse, -R5.reuse, 0xb9600000, !PT ;  /* 0xb960000018047446 */ /* 0x0c0fe40007800905 */
[----:B------:R-:W-:Y:S02]  /*1c60*/  ISETP.GE.U32.AND P0, PT, R24, R5, PT ;  /* 0x000000051800720c */ /* 0x000fe40003f06070 */
[----:B------:R-:W-:Y:S02]  /*1c70*/  VIMNMX R4, PT, PT, R4, 0x46a00000, PT ;  /* 0x46a0000004047848 */ /* 0x000fe40003fe0100 */
[----:B------:R-:W-:-:S05]  /*1c80*/  SEL R25, R25, 0x63400000, !P0 ;  /* 0x6340000019197807 */ /* 0x000fca0004000000 */
[----:B------:R-:W-:Y:S01]  /*1c90*/  IMAD.IADD R20, R4, 0x1, -R25 ;  /* 0x0000000104147824 */ /* 0x000fe200078e0a19 */
[----:B------:R-:W-:-:S03]  /*1ca0*/  MOV R4, RZ ;  /* 0x000000ff00047202 */ /* 0x000fc60000000f00 */
        /* <DEDUP_REMOVED lines=20> */
.L_x_40:
        /* <DEDUP_REMOVED lines=11> */
[----:B------:R-:W-:Y:S01]  /*1ea0*/  @P0 LOP3.LUT R4, R15, 0x7ff00000, RZ, 0xfc, !PT ;  /* 0x7ff000000f040812 */ /* 0x000fe200078efcff */
[----:B------:R-:W-:Y:S01]  /*1eb0*/  @!P0 IMAD.MOV.U32 R14, RZ, RZ, RZ ;  /* 0x000000ffff0e8224 */ /* 0x000fe200078e00ff */
[----:B------:R-:W-:-:S03]  /*1ec0*/  @P0 MOV R14, RZ ;  /* 0x000000ff000e0202 */ /* 0x000fc60000000f00 */
[----:B------:R-:W-:Y:S01]  /*1ed0*/  @P0 IMAD.MOV.U32 R15, RZ, RZ, R4 ;  /* 0x000000ffff0f0224 */ /* 0x000fe200078e0004 */
[----:B------:R-:W-:Y:S06]  /*1ee0*/  BRA `(.L_x_41) ;  /* 0x0000000000147947 */ /* 0x000fec0003800000 */
.L_x_43:
[----:B------:R-:W-:Y:S01]  /*1ef0*/  LOP3.LUT R15, R7, 0x80000, RZ, 0xfc, !PT ;  /* 0x00080000070f7812 */ /* 0x000fe200078efcff */
[----:B------:R-:W-:Y:S01]  /*1f00*/  IMAD.MOV.U32 R14, RZ, RZ, R6 ;  /* 0x000000ffff0e7224 */ /* 0x000fe200078e0006 */
[----:B------:R-:W-:Y:S06]  /*1f10*/  BRA `(.L_x_41) ;  /* 0x0000000000087947 */ /* 0x000fec0003800000 */
.L_x_42:
[----:B------:R-:W-:Y:S01]  /*1f20*/  LOP3.LUT R15, R5, 0x80000, RZ, 0xfc, !PT ;  /* 0x00080000050f7812 */ /* 0x000fe200078efcff */
[----:B------:R-:W-:-:S07]  /*1f30*/  IMAD.MOV.U32 R14, RZ, RZ, R4 ;  /* 0x000000ffff0e7224 */ /* 0x000fce00078e0004 */
.L_x_41:
[----:B------:R-:W-:Y:S05]  /*1f40*/  BSYNC.RECONVERGENT B2 ;  /* 0x0000000000027941 */ /* 0x000fea0003800200 */
.L_x_39:
[----:B------:R-:W-:Y:S02]  /*1f50*/  IMAD.MOV.U32 R4, RZ, RZ, R0 ;  /* 0x000000ffff047224 */ /* 0x000fe400078e0000 */
[----:B------:R-:W-:-:S04]  /*1f60*/  IMAD.MOV.U32 R5, RZ, RZ, 0x0 ;  /* 0x00000000ff057424 */ /* 0x000fc800078e00ff */
[----:B------:R-:W-:Y:S05]  /*1f70*/  RET.REL.NODEC R4 `(_Z4testv) ;  /* 0xffffffe004207950 */ /* 0x000fea0003c3ffff */
.L_x_44:
        /* <DEDUP_REMOVED lines=16> */
.L_x_46:


//--------------------- .nv.global.init           --------------------------
	.section	.nv.global.init,"aw",@progbits
.nv.global.init:
	.type		$str$2,@object
	.size		$str$2,($str$1 - $str$2)
$str$2:
        /*0000*/ 	.byte	0x25, 0x2e, 0x37, 0x66, 0x20, 0x25, 0x2e, 0x37, 0x65, 0x0a, 0x00
	.type		$str$1,@object
	.size		$str$1,($str - $str$1)
$str$1:
        /*000b*/ 	.byte	0x5b, 0x78, 0x3d, 0x25, 0x66, 0x5d, 0x20, 0x25, 0x2e, 0x37, 0x65, 0x20, 0x25, 0x2e, 0x37, 0x65
        /*001b*/ 	.byte	0x20, 0x28, 0x65, 0x72, 0x72, 0x3d, 0x25, 0x2e, 0x38, 0x65, 0x29, 0x0a, 0x00
	.type		$str,@object
	.size		$str,(.L_0 - $str)
$str:
        /*0028*/ 	.byte	0x5b, 0x78, 0x3d, 0x25, 0x66, 0x5d, 0x20, 0x25, 0x2e, 0x37, 0x65, 0x20, 0x25, 0x2e, 0x37, 0x65
        /*0038*/ 	.byte	0x20, 0x25, 0x2e, 0x37, 0x65, 0x20, 0x25, 0x2e, 0x37, 0x65, 0x20, 0x28, 0x25, 0x2e, 0x37, 0x65
        /*0048*/ 	.byte	0x2c, 0x20, 0x25, 0x2e, 0x37, 0x65, 0x2c, 0x20, 0x25, 0x2e, 0x37, 0x65, 0x2c, 0x20, 0x25, 0x2e
        /*0058*/ 	.byte	0x37, 0x65, 0x29, 0x0a, 0x00
.L_0:


//--------------------- .nv.shared.reserved.0     --------------------------
	.section	.nv.shared.reserved.0,"aw",@nobits
	.weak		__nv_reservedSMEM_offset_0_alias
	.size		__nv_reservedSMEM_offset_0_alias, 0, 64
	.other		__nv_reservedSMEM_offset_0_alias,@"STO_CUDA_RESERVED_SHARED STV_DEFAULT"
__nv_reservedSMEM_offset_0_alias:
	.zero		0
	.zero		64


//--------------------- .nv.constant0._Z4dumpv    --------------------------
	.section	.nv.constant0._Z4dumpv,"a",@progbits
	.sectionflags	@""
	.align	4
.nv.constant0._Z4dumpv:
	.zero		896


//--------------------- .nv.constant0._Z10test_finalv --------------------------
	.section	.nv.constant0._Z10test_finalv,"a",@progbits
	.sectionflags	@""
	.align	4
.nv.constant0._Z10test_finalv:
	.zero		896


//--------------------- .nv.constant0._Z4testv    --------------------------
	.section	.nv.constant0._Z4testv,"a",@progbits
	.sectionflags	@""
	.align	4
.nv.constant0._Z4testv:
	.zero		896


//--------------------- SYMBOLS --------------------------

	.type		.nv.reservedSmem.offset0,@object
	.size		.nv.reservedSmem.offset0,0x4
	.type		vprintf,@function
